	.target	sm_100a

	.elftype	@"ET_EXEC"


//--------------------- .note.nv.tkinfo           --------------------------
	.section	.note.nv.tkinfo,"",@"SHT_NOTE"
	.sectionflags	@"SHF_NOTE_NV_TKINFO"
	.tkinfo
        /*0018*/ 	.word	0x00000002
        /*0030*/ 	.string	""
        /*0030*/ 	.string	"ptxas"
        /*0030*/ 	.string	"Cuda compilation tools, release 13.0, V13.0.88"
        /*0030*/ 	.string	"Build cuda_13.0.r13.0/compiler.36424714_0"
        /*0030*/ 	.string	"-arch sm_100a -m 64 "



//--------------------- .note.nv.cuinfo           --------------------------
	.section	.note.nv.cuinfo,"",@"SHT_NOTE"
	.sectionflags	@"SHF_NOTE_NV_CUINFO"
        /*0018*/ 	.short	0x0002
        /*001a*/ 	.short	0x0064
        /*001c*/ 	.short	0x0082
	.zero		2


//--------------------- .nv.info                  --------------------------
	.section	.nv.info,"",@"SHT_CUDA_INFO"
	.align	4


	//----- nvinfo : EIATTR_REGCOUNT
	.align		4
        /*0000*/ 	.byte	0x04, 0x2f
        /*0002*/ 	.short	(.L_19 - .L_18)
	.align		4
.L_18:
        /*0004*/ 	.word	index@(_ZN7cutlass13device_kernelINS_4gemm6kernel13GemmUniversalIN4cute5tupleIJiiiiEEENS1_10collective13CollectiveMmaINS1_35MainloopSm100TmaUmmaWarpSpecializedILi17ELi2ELi4ENS5_IJNS4_1CILi1EEESB_SB_EEEEENS5_IJNSA_ILi128EEENSA_ILi64EEESF_EEENS_12float_e4m3_tENS5_IJlSB_lEEESH_SI_NS4_8TiledMMAINS4_8MMA_AtomIJNS4_10MMA_TraitsINS4_19SM100_MMA_F8F6F4_SSEJSH_SH_fSE_SF_NS4_17integral_constantINS4_4UMMA5MajorELSP_0EEESQ_NSN_INSO_7ScaleInELSR_0EEESS_EEEEEENS4_6LayoutISC_NS5_IJNSA_ILi0EEESW_SW_EEEEENS5_IJNS4_10UnderscoreESZ_SZ_EEEEENS4_13SM90_TMA_LOADENS4_14ComposedLayoutINS4_7SwizzleILi2ELi4ELi3EEENS4_18smem_ptr_flag_bitsILi8EEENSV_INS5_IJNSA_ILi8EEESF_EEENS5_IJSF_SB_EEEEEEEvNS4_8identityES12_S1C_vS1D_EENS_8epilogue10collective18CollectiveEpilogueINS1F_23Sm100TmaWarpSpecializedILi1ELi1ELi64ELb0ELb0EEEJSG_NS5_IJNSV_ISE_SB_EENSV_ISF_SB_EEEEESH_SI_SH_SI_NS1F_6fusion15FusionCallbacksIS1J_NS1N_17LinearCombinationISH_fSH_fLNS_15FloatRoundStyleE2EEESG_S1M_JEEENS4_5SM1004TMEM4LOAD26SM100_TMEM_LOAD_32dp32b64xES12_S1C_NS4_39AutoVectorizingCopyWithAssumedAlignmentILi128EEENS4_14SM90_TMA_STOREES1C_S1Y_S1Y_EEEvvEEEEvNT_6ParamsE)
        /*0008*/ 	.word	0x000000c2


	//----- nvinfo : EIATTR_FRAME_SIZE
	.align		4
.L_19:
        /*000c*/ 	.byte	0x04, 0x11
        /*000e*/ 	.short	(.L_21 - .L_20)
	.align		4
.L_20:
        /*0010*/ 	.word	index@($__internal_2_$__cuda_sm10x_tcgen05_guardrail_trap_unallocated_columns_being_dealloced)
        /*0014*/ 	.word	0x00000000


	//----- nvinfo : EIATTR_FRAME_SIZE
	.align		4
.L_21:
        /*0018*/ 	.byte	0x04, 0x11
        /*001a*/ 	.short	(.L_23 - .L_22)
	.align		4
.L_22:
        /*001c*/ 	.word	index@($__internal_1_$__cuda_sm10x_tcgen05_guardrail_trap_phase_invalid_during_alloc)
        /*0020*/ 	.word	0x00000000


	//----- nvinfo : EIATTR_FRAME_SIZE
	.align		4
.L_23:
        /*0024*/ 	.byte	0x04, 0x11
        /*0026*/ 	.short	(.L_25 - .L_24)
	.align		4
.L_24:
        /*0028*/ 	.word	index@($__internal_0_$__cuda_sm10x_tcgen05_guardrail_trap_col_being_dealloced_not_returned_by_alloc)
        /*002c*/ 	.word	0x00000000


	//----- nvinfo : EIATTR_FRAME_SIZE
	.align		4
.L_25:
        /*0030*/ 	.byte	0x04, 0x11
        /*0032*/ 	.short	(.L_27 - .L_26)
	.align		4
.L_26:
        /*0034*/ 	.word	index@(_ZN7cutlass13device_kernelINS_4gemm6kernel13GemmUniversalIN4cute5tupleIJiiiiEEENS1_10collective13CollectiveMmaINS1_35MainloopSm100TmaUmmaWarpSpecializedILi17ELi2ELi4ENS5_IJNS4_1CILi1EEESB_SB_EEEEENS5_IJNSA_ILi128EEENSA_ILi64EEESF_EEENS_12float_e4m3_tENS5_IJlSB_lEEESH_SI_NS4_8TiledMMAINS4_8MMA_AtomIJNS4_10MMA_TraitsINS4_19SM100_MMA_F8F6F4_SSEJSH_SH_fSE_SF_NS4_17integral_constantINS4_4UMMA5MajorELSP_0EEESQ_NSN_INSO_7ScaleInELSR_0EEESS_EEEEEENS4_6LayoutISC_NS5_IJNSA_ILi0EEESW_SW_EEEEENS5_IJNS4_10UnderscoreESZ_SZ_EEEEENS4_13SM90_TMA_LOADENS4_14ComposedLayoutINS4_7SwizzleILi2ELi4ELi3EEENS4_18smem_ptr_flag_bitsILi8EEENSV_INS5_IJNSA_ILi8EEESF_EEENS5_IJSF_SB_EEEEEEEvNS4_8identityES12_S1C_vS1D_EENS_8epilogue10collective18CollectiveEpilogueINS1F_23Sm100TmaWarpSpecializedILi1ELi1ELi64ELb0ELb0EEEJSG_NS5_IJNSV_ISE_SB_EENSV_ISF_SB_EEEEESH_SI_SH_SI_NS1F_6fusion15FusionCallbacksIS1J_NS1N_17LinearCombinationISH_fSH_fLNS_15FloatRoundStyleE2EEESG_S1M_JEEENS4_5SM1004TMEM4LOAD26SM100_TMEM_LOAD_32dp32b64xES12_S1C_NS4_39AutoVectorizingCopyWithAssumedAlignmentILi128EEENS4_14SM90_TMA_STOREES1C_S1Y_S1Y_EEEvvEEEEvNT_6ParamsE)
        /*0038*/ 	.word	0x00000000


	//----- nvinfo : EIATTR_MIN_STACK_SIZE
	.align		4
.L_27:
        /*003c*/ 	.byte	0x04, 0x12
        /*003e*/ 	.short	(.L_29 - .L_28)
	.align		4
.L_28:
        /*0040*/ 	.word	index@(_ZN7cutlass13device_kernelINS_4gemm6kernel13GemmUniversalIN4cute5tupleIJiiiiEEENS1_10collective13CollectiveMmaINS1_35MainloopSm100TmaUmmaWarpSpecializedILi17ELi2ELi4ENS5_IJNS4_1CILi1EEESB_SB_EEEEENS5_IJNSA_ILi128EEENSA_ILi64EEESF_EEENS_12float_e4m3_tENS5_IJlSB_lEEESH_SI_NS4_8TiledMMAINS4_8MMA_AtomIJNS4_10MMA_TraitsINS4_19SM100_MMA_F8F6F4_SSEJSH_SH_fSE_SF_NS4_17integral_constantINS4_4UMMA5MajorELSP_0EEESQ_NSN_INSO_7ScaleInELSR_0EEESS_EEEEEENS4_6LayoutISC_NS5_IJNSA_ILi0EEESW_SW_EEEEENS5_IJNS4_10UnderscoreESZ_SZ_EEEEENS4_13SM90_TMA_LOADENS4_14ComposedLayoutINS4_7SwizzleILi2ELi4ELi3EEENS4_18smem_ptr_flag_bitsILi8EEENSV_INS5_IJNSA_ILi8EEESF_EEENS5_IJSF_SB_EEEEEEEvNS4_8identityES12_S1C_vS1D_EENS_8epilogue10collective18CollectiveEpilogueINS1F_23Sm100TmaWarpSpecializedILi1ELi1ELi64ELb0ELb0EEEJSG_NS5_IJNSV_ISE_SB_EENSV_ISF_SB_EEEEESH_SI_SH_SI_NS1F_6fusion15FusionCallbacksIS1J_NS1N_17LinearCombinationISH_fSH_fLNS_15FloatRoundStyleE2EEESG_S1M_JEEENS4_5SM1004TMEM4LOAD26SM100_TMEM_LOAD_32dp32b64xES12_S1C_NS4_39AutoVectorizingCopyWithAssumedAlignmentILi128EEENS4_14SM90_TMA_STOREES1C_S1Y_S1Y_EEEvvEEEEvNT_6ParamsE)
        /*0044*/ 	.word	0x00000000
.L_29:


//--------------------- .nv.compat                --------------------------
	.section	.nv.compat,"",@"SHT_CUDA_COMPAT_INFO"
	.align	4
        /*0000*/ 	.byte	0x02, 0x09, 0x01, 0x00, 0x02, 0x02, 0x02, 0x00, 0x02, 0x05, 0x05, 0x00, 0x03, 0x07, 0x01, 0x01
        /*0010*/ 	.byte	0x02, 0x03, 0x01, 0x00, 0x02, 0x06, 0x01, 0x00, 0x04, 0x0b, 0x08, 0x00, 0x09, 0x00, 0x00, 0x00
        /*0020*/ 	.byte	0x00, 0x00, 0x00, 0x00


//--------------------- .nv.info._ZN7cutlass13device_kernelINS_4gemm6kernel13GemmUniversalIN4cute5tupleIJiiiiEEENS1_10collective13CollectiveMmaINS1_35MainloopSm100TmaUmmaWarpSpecializedILi17ELi2ELi4ENS5_IJNS4_1CILi1EEESB_SB_EEEEENS5_IJNSA_ILi128EEENSA_ILi64EEESF_EEENS_12float_e4m3_tENS5_IJlSB_lEEESH_SI_NS4_8TiledMMAINS4_8MMA_AtomIJNS4_10MMA_TraitsINS4_19SM100_MMA_F8F6F4_SSEJSH_SH_fSE_SF_NS4_17integral_constantINS4_4UMMA5MajorELSP_0EEESQ_NSN_INSO_7ScaleInELSR_0EEESS_EEEEEENS4_6LayoutISC_NS5_IJNSA_ILi0EEESW_SW_EEEEENS5_IJNS4_10UnderscoreESZ_SZ_EEEEENS4_13SM90_TMA_LOADENS4_14ComposedLayoutINS4_7SwizzleILi2ELi4ELi3EEENS4_18smem_ptr_flag_bitsILi8EEENSV_INS5_IJNSA_ILi8EEESF_EEENS5_IJSF_SB_EEEEEEEvNS4_8identityES12_S1C_vS1D_EENS_8epilogue10collective18CollectiveEpilogueINS1F_23Sm100TmaWarpSpecializedILi1ELi1ELi64ELb0ELb0EEEJSG_NS5_IJNSV_ISE_SB_EENSV_ISF_SB_EEEEESH_SI_SH_SI_NS1F_6fusion15FusionCallbacksIS1J_NS1N_17LinearCombinationISH_fSH_fLNS_15FloatRoundStyleE2EEESG_S1M_JEEENS4_5SM1004TMEM4LOAD26SM100_TMEM_LOAD_32dp32b64xES12_S1C_NS4_39AutoVectorizingCopyWithAssumedAlignmentILi128EEENS4_14SM90_TMA_STOREES1C_S1Y_S1Y_EEEvvEEEEvNT_6ParamsE --------------------------
	.section	.nv.info._ZN7cutlass13device_kernelINS_4gemm6kernel13GemmUniversalIN4cute5tupleIJiiiiEEENS1_10collective13CollectiveMmaINS1_35MainloopSm100TmaUmmaWarpSpecializedILi17ELi2ELi4ENS5_IJNS4_1CILi1EEESB_SB_EEEEENS5_IJNSA_ILi128EEENSA_ILi64EEESF_EEENS_12float_e4m3_tENS5_IJlSB_lEEESH_SI_NS4_8TiledMMAINS4_8MMA_AtomIJNS4_10MMA_TraitsINS4_19SM100_MMA_F8F6F4_SSEJSH_SH_fSE_SF_NS4_17integral_constantINS4_4UMMA5MajorELSP_0EEESQ_NSN_INSO_7ScaleInELSR_0EEESS_EEEEEENS4_6LayoutISC_NS5_IJNSA_ILi0EEESW_SW_EEEEENS5_IJNS4_10UnderscoreESZ_SZ_EEEEENS4_13SM90_TMA_LOADENS4_14ComposedLayoutINS4_7SwizzleILi2ELi4ELi3EEENS4_18smem_ptr_flag_bitsILi8EEENSV_INS5_IJNSA_ILi8EEESF_EEENS5_IJSF_SB_EEEEEEEvNS4_8identityES12_S1C_vS1D_EENS_8epilogue10collective18CollectiveEpilogueINS1F_23Sm100TmaWarpSpecializedILi1ELi1ELi64ELb0ELb0EEEJSG_NS5_IJNSV_ISE_SB_EENSV_ISF_SB_EEEEESH_SI_SH_SI_NS1F_6fusion15FusionCallbacksIS1J_NS1N_17LinearCombinationISH_fSH_fLNS_15FloatRoundStyleE2EEESG_S1M_JEEENS4_5SM1004TMEM4LOAD26SM100_TMEM_LOAD_32dp32b64xES12_S1C_NS4_39AutoVectorizingCopyWithAssumedAlignmentILi128EEENS4_14SM90_TMA_STOREES1C_S1Y_S1Y_EEEvvEEEEvNT_6ParamsE,"",@"SHT_CUDA_INFO"
	.sectionflags	@""
	.align	4


	//----- nvinfo : EIATTR_CUDA_API_VERSION
	.align		4
        /*0000*/ 	.byte	0x04, 0x37
        /*0002*/ 	.short	(.L_31 - .L_30)
.L_30:
        /*0004*/ 	.word	0x00000082


	//----- nvinfo : EIATTR_KPARAM_INFO
	.align		4
.L_31:
        /*0008*/ 	.byte	0x04, 0x17
        /*000a*/ 	.short	(.L_33 - .L_32)
.L_32:
        /*000c*/ 	.word	0x00000000
        /*0010*/ 	.short	0x0000
        /*0012*/ 	.short	0x0000
        /*0014*/ 	.byte	0x00, 0xf0, 0x01, 0x20


	//----- nvinfo : EIATTR_AT_ENTRY_FRAGMENTS
	.align		4
.L_33:
        /*0018*/ 	.byte	0x04, 0x4f
        /*001a*/ 	.short	(.L_35 - .L_34)


	//   ....[0]....
.L_34:
        /*001c*/ 	.word	0x00000006


	//----- nvinfo : EIATTR_RESERVED_SMEM_USED
	.align		4
.L_35:
        /*0020*/ 	.byte	0x01, 0x41
	.zero		2


	//----- nvinfo : EIATTR_SPARSE_MMA_MASK
	.align		4
        /*0024*/ 	.byte	0x03, 0x50
        /*0026*/ 	.short	0x0000


	//----- nvinfo : EIATTR_TCGEN05_1CTA_USED
	.align		4
        /*0028*/ 	.byte	0x01, 0x51
	.zero		2


	//----- nvinfo : EIATTR_MAXREG_COUNT
	.align		4
        /*002c*/ 	.byte	0x03, 0x1b
        /*002e*/ 	.short	0x00ff


	//----- nvinfo : EIATTR_NUM_BARRIERS
	.align		4
        /*0030*/ 	.byte	0x02, 0x4c
        /*0032*/ 	.byte	0x07
	.zero		1


	//----- nvinfo : EIATTR_EXTERNS
	.align		4
        /*0034*/ 	.byte	0x04, 0x0f
        /*0036*/ 	.short	(.L_37 - .L_36)


	//   ....[0]....
	.align		4
.L_36:
        /*0038*/ 	.word	index@(__assertfail)


	//----- nvinfo : EIATTR_MERCURY_ISA_VERSION
	.align		4
.L_37:
        /*003c*/ 	.byte	0x03, 0x5f
        /*003e*/ 	.short	0x0101


	//----- nvinfo : EIATTR_INT_WARP_WIDE_INSTR_OFFSETS
	.align		4
        /*0040*/ 	.byte	0x04, 0x31
        /*0042*/ 	.short	(.L_39 - .L_38)


	//   ....[0]....
.L_38:
        /*0044*/ 	.word	0x00001f50


	//   ....[1]....
        /*0048*/ 	.word	0x00004010


	//   ....[2]....
        /*004c*/ 	.word	0x00004030


	//   ....[3]....
        /*0050*/ 	.word	0x00004060


	//   ....[4]....
        /*0054*/ 	.word	0x00004a70


	//   ....[5]....
        /*0058*/ 	.word	0x00004b60


	//----- nvinfo : EIATTR_COOP_GROUP_MASK_REGIDS
	.align		4
.L_39:
        /*005c*/ 	.byte	0x04, 0x29
        /*005e*/ 	.short	(.L_41 - .L_40)


	//   ....[0]....
.L_40:
        /*0060*/ 	.word	0xffffffff


	//   ....[1]....
        /*0064*/ 	.word	0xffffffff


	//   ....[2]....
        /*0068*/ 	.word	0xffffffff


	//   ....[3]....
        /*006c*/ 	.word	0xffffffff


	//   ....[4]....
        /*0070*/ 	.word	0xffffffff


	//   ....[5]....
        /*0074*/ 	.word	0xffffffff


	//   ....[6]....
        /*0078*/ 	.word	0xffffffff


	//   ....[7]....
        /*007c*/ 	.word	0xffffffff


	//   ....[8]....
        /*0080*/ 	.word	0xffffffff


	//   ....[9]....
        /*0084*/ 	.word	0xffffffff


	//   ....[10]....
        /*0088*/ 	.word	0xffffffff


	//   ....[11]....
        /*008c*/ 	.word	0xffffffff


	//   ....[12]....
        /*0090*/ 	.word	0xffffffff


	//----- nvinfo : EIATTR_COOP_GROUP_INSTR_OFFSETS
	.align		4
.L_41:
        /*0094*/ 	.byte	0x04, 0x28
        /*0096*/ 	.short	(.L_43 - .L_42)


	//   ....[0]....
.L_42:
        /*0098*/ 	.word	0x00000090


	//   ....[1]....
        /*009c*/ 	.word	0x000004d0


	//   ....[2]....
        /*00a0*/ 	.word	0x00000810


	//   ....[3]....
        /*00a4*/ 	.word	0x00000950


	//   ....[4]....
        /*00a8*/ 	.word	0x00000a50


	//   ....[5]....
        /*00ac*/ 	.word	0x00000bc0


	//   ....[6]....
        /*00b0*/ 	.word	0x00000d60


	//   ....[7]....
        /*00b4*/ 	.word	0x00001e30


	//   ....[8]....
        /*00b8*/ 	.word	0x00003360


	//   ....[9]....
        /*00bc*/ 	.word	0x00003570


	//   ....[10]....
        /*00c0*/ 	.word	0x000035a0


	//   ....[11]....
        /*00c4*/ 	.word	0x00003ef0


	//   ....[12]....
        /*00c8*/ 	.word	0x00004120


	//----- nvinfo : EIATTR_VRC_CTA_INIT_COUNT
	.align		4
.L_43:
        /*00cc*/ 	.byte	0x02, 0x4a
        /*00ce*/ 	.byte	0x80
	.zero		1


	//----- nvinfo : EIATTR_SYSCALL_OFFSETS
	.align		4
        /*00d0*/ 	.byte	0x04, 0x46
        /*00d2*/ 	.short	(.L_45 - .L_44)


	//   ....[0]....
.L_44:
        /*00d4*/ 	.word	0x00005550


	//   ....[1]....
        /*00d8*/ 	.word	0x00005690


	//   ....[2]....
        /*00dc*/ 	.word	0x00005e30


	//----- nvinfo : EIATTR_MBARRIER_INSTR_OFFSETS
	.align		4
.L_45:
        /*00e0*/ 	.byte	0x04, 0x39
        /*00e2*/ 	.short	(.L_47 - .L_46)


	//   ....[0]....
.L_46:
        /*00e4*/ 	.word	0x000005d0
        /*00e8*/ 	.word	0x000000ff
        /*00ec*/ 	.word	0x00000000
        /*00f0*/ 	.short	0x0100
        /*00f2*/ 	.byte	0x05
	.zero		1


	//   ....[1]....
        /*00f4*/ 	.word	0x000005e0
        /*00f8*/ 	.word	0x000000ff
        /*00fc*/ 	.word	0x00000088
        /*0100*/ 	.short	0x0100
        /*0102*/ 	.byte	0x05
	.zero		1


	//   ....[2]....
        /*0104*/ 	.word	0x000005f0
        /*0108*/ 	.word	0x000000ff
        /*010c*/ 	.word	0x00000008
        /*0110*/ 	.short	0x0100
        /*0112*/ 	.byte	0x05
	.zero		1


	//   ....[3]....
        /*0114*/ 	.word	0x00000600
        /*0118*/ 	.word	0x000000ff
        /*011c*/ 	.word	0x00000090
        /*0120*/ 	.short	0x0100
        /*0122*/ 	.byte	0x05
	.zero		1


	//   ....[4]....
        /*0124*/ 	.word	0x00000610
        /*0128*/ 	.word	0x000000ff
        /*012c*/ 	.word	0x00000010
        /*0130*/ 	.short	0x0100
        /*0132*/ 	.byte	0x05
	.zero		1


	//   ....[5]....
        /*0134*/ 	.word	0x00000620
        /*0138*/ 	.word	0x000000ff
        /*013c*/ 	.word	0x00000098
        /*0140*/ 	.short	0x0100
        /*0142*/ 	.byte	0x05
	.zero		1


	//   ....[6]....
        /*0144*/ 	.word	0x00000630
        /*0148*/ 	.word	0x000000ff
        /*014c*/ 	.word	0x00000018
        /*0150*/ 	.short	0x0100
        /*0152*/ 	.byte	0x05
	.zero		1


	//   ....[7]....
        /*0154*/ 	.word	0x00000640
        /*0158*/ 	.word	0x000000ff
        /*015c*/ 	.word	0x000000a0
        /*0160*/ 	.short	0x0100
        /*0162*/ 	.byte	0x05
	.zero		1


	//   ....[8]....
        /*0164*/ 	.word	0x00000650
        /*0168*/ 	.word	0x000000ff
        /*016c*/ 	.word	0x00000020
        /*0170*/ 	.short	0x0100
        /*0172*/ 	.byte	0x05
	.zero		1


	//   ....[9]....
        /*0174*/ 	.word	0x00000660
        /*0178*/ 	.word	0x000000ff
        /*017c*/ 	.word	0x000000a8
        /*0180*/ 	.short	0x0100
        /*0182*/ 	.byte	0x05
	.zero		1


	//   ....[10]....
        /*0184*/ 	.word	0x00000670
        /*0188*/ 	.word	0x000000ff
        /*018c*/ 	.word	0x00000028
        /*0190*/ 	.short	0x0100
        /*0192*/ 	.byte	0x05
	.zero		1


	//   ....[11]....
        /*0194*/ 	.word	0x00000680
        /*0198*/ 	.word	0x000000ff
        /*019c*/ 	.word	0x000000b0
        /*01a0*/ 	.short	0x0100
        /*01a2*/ 	.byte	0x05
	.zero		1


	//   ....[12]....
        /*01a4*/ 	.word	0x00000690
        /*01a8*/ 	.word	0x000000ff
        /*01ac*/ 	.word	0x00000030
        /*01b0*/ 	.short	0x0100
        /*01b2*/ 	.byte	0x05
	.zero		1


	//   ....[13]....
        /*01b4*/ 	.word	0x000006a0
        /*01b8*/ 	.word	0x000000ff
        /*01bc*/ 	.word	0x000000b8
        /*01c0*/ 	.short	0x0100
        /*01c2*/ 	.byte	0x05
	.zero		1


	//   ....[14]....
        /*01c4*/ 	.word	0x000006b0
        /*01c8*/ 	.word	0x000000ff
        /*01cc*/ 	.word	0x00000038
        /*01d0*/ 	.short	0x0100
        /*01d2*/ 	.byte	0x05
	.zero		1


	//   ....[15]....
        /*01d4*/ 	.word	0x000006c0
        /*01d8*/ 	.word	0x000000ff
        /*01dc*/ 	.word	0x000000c0
        /*01e0*/ 	.short	0x0100
        /*01e2*/ 	.byte	0x05
	.zero		1


	//   ....[16]....
        /*01e4*/ 	.word	0x000006d0
        /*01e8*/ 	.word	0x000000ff
        /*01ec*/ 	.word	0x00000040
        /*01f0*/ 	.short	0x0100
        /*01f2*/ 	.byte	0x05
	.zero		1


	//   ....[17]....
        /*01f4*/ 	.word	0x000006e0
        /*01f8*/ 	.word	0x000000ff
        /*01fc*/ 	.word	0x000000c8
        /*0200*/ 	.short	0x0100
        /*0202*/ 	.byte	0x05
	.zero		1


	//   ....[18]....
        /*0204*/ 	.word	0x000006f0
        /*0208*/ 	.word	0x000000ff
        /*020c*/ 	.word	0x00000048
        /*0210*/ 	.short	0x0100
        /*0212*/ 	.byte	0x05
	.zero		1


	//   ....[19]....
        /*0214*/ 	.word	0x00000700
        /*0218*/ 	.word	0x000000ff
        /*021c*/ 	.word	0x000000d0
        /*0220*/ 	.short	0x0100
        /*0222*/ 	.byte	0x05
	.zero		1


	//   ....[20]....
        /*0224*/ 	.word	0x00000710
        /*0228*/ 	.word	0x000000ff
        /*022c*/ 	.word	0x00000050
        /*0230*/ 	.short	0x0100
        /*0232*/ 	.byte	0x05
	.zero		1


	//   ....[21]....
        /*0234*/ 	.word	0x00000720
        /*0238*/ 	.word	0x000000ff
        /*023c*/ 	.word	0x000000d8
        /*0240*/ 	.short	0x0100
        /*0242*/ 	.byte	0x05
	.zero		1


	//   ....[22]....
        /*0244*/ 	.word	0x00000730
        /*0248*/ 	.word	0x000000ff
        /*024c*/ 	.word	0x00000058
        /*0250*/ 	.short	0x0100
        /*0252*/ 	.byte	0x05
	.zero		1


	//   ....[23]....
        /*0254*/ 	.word	0x00000740
        /*0258*/ 	.word	0x000000ff
        /*025c*/ 	.word	0x000000e0
        /*0260*/ 	.short	0x0100
        /*0262*/ 	.byte	0x05
	.zero		1


	//   ....[24]....
        /*0264*/ 	.word	0x00000750
        /*0268*/ 	.word	0x000000ff
        /*026c*/ 	.word	0x00000060
        /*0270*/ 	.short	0x0100
        /*0272*/ 	.byte	0x05
	.zero		1


	//   ....[25]....
        /*0274*/ 	.word	0x00000760
        /*0278*/ 	.word	0x000000ff
        /*027c*/ 	.word	0x000000e8
        /*0280*/ 	.short	0x0100
        /*0282*/ 	.byte	0x05
	.zero		1


	//   ....[26]....
        /*0284*/ 	.word	0x00000770
        /*0288*/ 	.word	0x000000ff
        /*028c*/ 	.word	0x00000068
        /*0290*/ 	.short	0x0100
        /*0292*/ 	.byte	0x05
	.zero		1


	//   ....[27]....
        /*0294*/ 	.word	0x00000780
        /*0298*/ 	.word	0x000000ff
        /*029c*/ 	.word	0x000000f0
        /*02a0*/ 	.short	0x0100
        /*02a2*/ 	.byte	0x05
	.zero		1


	//   ....[28]....
        /*02a4*/ 	.word	0x00000790
        /*02a8*/ 	.word	0x000000ff
        /*02ac*/ 	.word	0x00000070
        /*02b0*/ 	.short	0x0100
        /*02b2*/ 	.byte	0x05
	.zero		1


	//   ....[29]....
        /*02b4*/ 	.word	0x000007a0
        /*02b8*/ 	.word	0x000000ff
        /*02bc*/ 	.word	0x000000f8
        /*02c0*/ 	.short	0x0100
        /*02c2*/ 	.byte	0x05
	.zero		1


	//   ....[30]....
        /*02c4*/ 	.word	0x000007b0
        /*02c8*/ 	.word	0x000000ff
        /*02cc*/ 	.word	0x00000078
        /*02d0*/ 	.short	0x0100
        /*02d2*/ 	.byte	0x05
	.zero		1


	//   ....[31]....
        /*02d4*/ 	.word	0x000007c0
        /*02d8*/ 	.word	0x000000ff
        /*02dc*/ 	.word	0x00000100
        /*02e0*/ 	.short	0x0100
        /*02e2*/ 	.byte	0x05
	.zero		1


	//   ....[32]....
        /*02e4*/ 	.word	0x000007d0
        /*02e8*/ 	.word	0x000000ff
        /*02ec*/ 	.word	0x00000080
        /*02f0*/ 	.short	0x0100
        /*02f2*/ 	.byte	0x05
	.zero		1


	//   ....[33]....
        /*02f4*/ 	.word	0x000007e0
        /*02f8*/ 	.word	0x000000ff
        /*02fc*/ 	.word	0x00000108
        /*0300*/ 	.short	0x0100
        /*0302*/ 	.byte	0x05
	.zero		1


	//   ....[34]....
        /*0304*/ 	.word	0x00000920
        /*0308*/ 	.word	0x000000ff
        /*030c*/ 	.word	0x00000110
        /*0310*/ 	.short	0x0100
        /*0312*/ 	.byte	0x06
	.zero		1


	//   ....[35]....
        /*0314*/ 	.word	0x00000930
        /*0318*/ 	.word	0x000000ff
        /*031c*/ 	.word	0x00000118
        /*0320*/ 	.short	0x0100
        /*0322*/ 	.byte	0x06
	.zero		1


	//   ....[36]....
        /*0324*/ 	.word	0x00000a20
        /*0328*/ 	.word	0x000000ff
        /*032c*/ 	.word	0x00000120
        /*0330*/ 	.short	0x0100
        /*0332*/ 	.byte	0x05
	.zero		1


	//   ....[37]....
        /*0334*/ 	.word	0x00000a30
        /*0338*/ 	.word	0x000000ff
        /*033c*/ 	.word	0x00000128
        /*0340*/ 	.short	0x0100
        /*0342*/ 	.byte	0x05
	.zero		1


	//   ....[38]....
        /*0344*/ 	.word	0x00000b70
        /*0348*/ 	.word	0x000000ff
        /*034c*/ 	.word	0x00000130
        /*0350*/ 	.short	0x0100
        /*0352*/ 	.byte	0x05
	.zero		1


	//   ....[39]....
        /*0354*/ 	.word	0x00000b80
        /*0358*/ 	.word	0x000000ff
        /*035c*/ 	.word	0x00000140
        /*0360*/ 	.short	0x0100
        /*0362*/ 	.byte	0x05
	.zero		1


	//   ....[40]....
        /*0364*/ 	.word	0x00000b90
        /*0368*/ 	.word	0x000000ff
        /*036c*/ 	.word	0x00000138
        /*0370*/ 	.short	0x0100
        /*0372*/ 	.byte	0x05
	.zero		1


	//   ....[41]....
        /*0374*/ 	.word	0x00000ba0
        /*0378*/ 	.word	0x000000ff
        /*037c*/ 	.word	0x00000148
        /*0380*/ 	.short	0x0100
        /*0382*/ 	.byte	0x05
	.zero		1


	//   ....[42]....
        /*0384*/ 	.word	0x00000cd0
        /*0388*/ 	.word	0x000000ff
        /*038c*/ 	.word	0x00000150
        /*0390*/ 	.short	0x0100
        /*0392*/ 	.byte	0x06
	.zero		1


	//   ....[43]....
        /*0394*/ 	.word	0x00000ce0
        /*0398*/ 	.word	0x000000ff
        /*039c*/ 	.word	0x00000170
        /*03a0*/ 	.short	0x0100
        /*03a2*/ 	.byte	0x06
	.zero		1


	//   ....[44]....
        /*03a4*/ 	.word	0x00000cf0
        /*03a8*/ 	.word	0x000000ff
        /*03ac*/ 	.word	0x00000158
        /*03b0*/ 	.short	0x0100
        /*03b2*/ 	.byte	0x06
	.zero		1


	//   ....[45]....
        /*03b4*/ 	.word	0x00000d00
        /*03b8*/ 	.word	0x000000ff
        /*03bc*/ 	.word	0x00000178
        /*03c0*/ 	.short	0x0100
        /*03c2*/ 	.byte	0x06
	.zero		1


	//   ....[46]....
        /*03c4*/ 	.word	0x00000d10
        /*03c8*/ 	.word	0x000000ff
        /*03cc*/ 	.word	0x00000160
        /*03d0*/ 	.short	0x0100
        /*03d2*/ 	.byte	0x06
	.zero		1


	//   ....[47]....
        /*03d4*/ 	.word	0x00000d20
        /*03d8*/ 	.word	0x000000ff
        /*03dc*/ 	.word	0x00000180
        /*03e0*/ 	.short	0x0100
        /*03e2*/ 	.byte	0x06
	.zero		1


	//   ....[48]....
        /*03e4*/ 	.word	0x00000d30
        /*03e8*/ 	.word	0x000000ff
        /*03ec*/ 	.word	0x00000168
        /*03f0*/ 	.short	0x0100
        /*03f2*/ 	.byte	0x06
	.zero		1


	//   ....[49]....
        /*03f4*/ 	.word	0x00000d40
        /*03f8*/ 	.word	0x000000ff
        /*03fc*/ 	.word	0x00000188
        /*0400*/ 	.short	0x0100
        /*0402*/ 	.byte	0x06
	.zero		1


	//   ....[50]....
        /*0404*/ 	.word	0x00000e30
        /*0408*/ 	.word	0x000000ff
        /*040c*/ 	.word	0x00000190
        /*0410*/ 	.short	0x0100
        /*0412*/ 	.byte	0x05
	.zero		1


	//   ....[51]....
        /*0414*/ 	.word	0x00000e40
        /*0418*/ 	.word	0x000000ff
        /*041c*/ 	.word	0x000001a0
        /*0420*/ 	.short	0x0100
        /*0422*/ 	.byte	0x05
	.zero		1


	//   ....[52]....
        /*0424*/ 	.word	0x00000e50
        /*0428*/ 	.word	0x000000ff
        /*042c*/ 	.word	0x00000198
        /*0430*/ 	.short	0x0100
        /*0432*/ 	.byte	0x05
	.zero		1


	//   ....[53]....
        /*0434*/ 	.word	0x00000e60
        /*0438*/ 	.word	0x000000ff
        /*043c*/ 	.word	0x000001a8
        /*0440*/ 	.short	0x0100
        /*0442*/ 	.byte	0x05
	.zero		1


	//   ....[54]....
        /*0444*/ 	.word	0x00001730
        /*0448*/ 	.word	0x00000003
        /*044c*/ 	.word	0x000001a0
        /*0450*/ 	.short	0x010a
        /*0452*/ 	.byte	0xff
	.zero		1


	//   ....[55]....
        /*0454*/ 	.word	0x00001760
        /*0458*/ 	.word	0x00000003
        /*045c*/ 	.word	0x00000190
        /*0460*/ 	.short	0x0101
        /*0462*/ 	.byte	0xff
	.zero		1


	//   ....[56]....
        /*0464*/ 	.word	0x00001830
        /*0468*/ 	.word	0x000000ff
        /*046c*/ 	.word	0x00000088
        /*0470*/ 	.short	0x010a
        /*0472*/ 	.byte	0x08
	.zero		1


	//   ....[57]....
        /*0474*/ 	.word	0x000018d0
        /*0478*/ 	.word	0x000000ff
        /*047c*/ 	.word	0x00000088
        /*0480*/ 	.short	0x010a
        /*0482*/ 	.byte	0x21
	.zero		1


	//   ....[58]....
        /*0484*/ 	.word	0x00001a20
        /*0488*/ 	.word	0x000000ff
        /*048c*/ 	.word	0x00000088
        /*0490*/ 	.short	0x010a
        /*0492*/ 	.byte	0x08
	.zero		1


	//   ....[59]....
        /*0494*/ 	.word	0x00001b30
        /*0498*/ 	.word	0x000000ff
        /*049c*/ 	.word	0x00000128
        /*04a0*/ 	.short	0x0101
        /*04a2*/ 	.byte	0x04
	.zero		1


	//   ....[60]....
        /*04a4*/ 	.word	0x00001b50
        /*04a8*/ 	.word	0x000000ff
        /*04ac*/ 	.word	0x00000088
        /*04b0*/ 	.short	0x010a
        /*04b2*/ 	.byte	0x08
	.zero		1


	//   ....[61]....
        /*04b4*/ 	.word	0x00001bd0
        /*04b8*/ 	.word	0x000000ff
        /*04bc*/ 	.word	0x00000088
        /*04c0*/ 	.short	0x010a
        /*04c2*/ 	.byte	0x11
	.zero		1


	//   ....[62]....
        /*04c4*/ 	.word	0x00001d20
        /*04c8*/ 	.word	0x000000ff
        /*04cc*/ 	.word	0x00000088
        /*04d0*/ 	.short	0x010a
        /*04d2*/ 	.byte	0x08
	.zero		1


	//   ....[63]....
        /*04d4*/ 	.word	0x00001e60
        /*04d8*/ 	.word	0x00000002
        /*04dc*/ 	.word	0x00000130
        /*04e0*/ 	.short	0x010a
        /*04e2*/ 	.byte	0xff
	.zero		1


	//   ....[64]....
        /*04e4*/ 	.word	0x00001f20
        /*04e8*/ 	.word	0x00000002
        /*04ec*/ 	.word	0x00000000
        /*04f0*/ 	.short	0x0101
        /*04f2*/ 	.byte	0xff
	.zero		1


	//   ....[65]....
        /*04f4*/ 	.word	0x00002480
        /*04f8*/ 	.word	0x000000ff
        /*04fc*/ 	.word	0x00000000
        /*0500*/ 	.short	0x010a
        /*0502*/ 	.byte	0x05
	.zero		1


	//   ....[66]....
        /*0504*/ 	.word	0x00002510
        /*0508*/ 	.word	0x000000ff
        /*050c*/ 	.word	0x00000000
        /*0510*/ 	.short	0x010a
        /*0512*/ 	.byte	0x05
	.zero		1


	//   ....[67]....
        /*0514*/ 	.word	0x000025a0
        /*0518*/ 	.word	0x000000ff
        /*051c*/ 	.word	0x00000000
        /*0520*/ 	.short	0x010a
        /*0522*/ 	.byte	0x05
	.zero		1


	//   ....[68]....
        /*0524*/ 	.word	0x00002630
        /*0528*/ 	.word	0x000000ff
        /*052c*/ 	.word	0x00000000
        /*0530*/ 	.short	0x010a
        /*0532*/ 	.byte	0x05
	.zero		1


	//   ....[69]....
        /*0534*/ 	.word	0x000026c0
        /*0538*/ 	.word	0x000000ff
        /*053c*/ 	.word	0x00000000
        /*0540*/ 	.short	0x010a
        /*0542*/ 	.byte	0x05
	.zero		1


	//   ....[70]....
        /*0544*/ 	.word	0x00002750
        /*0548*/ 	.word	0x000000ff
        /*054c*/ 	.word	0x00000000
        /*0550*/ 	.short	0x010a
        /*0552*/ 	.byte	0x05
	.zero		1


	//   ....[71]....
        /*0554*/ 	.word	0x000027e0
        /*0558*/ 	.word	0x000000ff
        /*055c*/ 	.word	0x00000000
        /*0560*/ 	.short	0x010a
        /*0562*/ 	.byte	0x05
	.zero		1


	//   ....[72]....
        /*0564*/ 	.word	0x00002870
        /*0568*/ 	.word	0x000000ff
        /*056c*/ 	.word	0x00000000
        /*0570*/ 	.short	0x010a
        /*0572*/ 	.byte	0x05
	.zero		1


	//   ....[73]....
        /*0574*/ 	.word	0x00002900
        /*0578*/ 	.word	0x000000ff
        /*057c*/ 	.word	0x00000000
        /*0580*/ 	.short	0x010a
        /*0582*/ 	.byte	0x05
	.zero		1


	//   ....[74]....
        /*0584*/ 	.word	0x00002990
        /*0588*/ 	.word	0x000000ff
        /*058c*/ 	.word	0x00000000
        /*0590*/ 	.short	0x010a
        /*0592*/ 	.byte	0x05
	.zero		1


	//   ....[75]....
        /*0594*/ 	.word	0x00002a20
        /*0598*/ 	.word	0x000000ff
        /*059c*/ 	.word	0x00000000
        /*05a0*/ 	.short	0x010a
        /*05a2*/ 	.byte	0x05
	.zero		1


	//   ....[76]....
        /*05a4*/ 	.word	0x00002ab0
        /*05a8*/ 	.word	0x000000ff
        /*05ac*/ 	.word	0x00000000
        /*05b0*/ 	.short	0x010a
        /*05b2*/ 	.byte	0x05
	.zero		1


	//   ....[77]....
        /*05b4*/ 	.word	0x00002b40
        /*05b8*/ 	.word	0x000000ff
        /*05bc*/ 	.word	0x00000000
        /*05c0*/ 	.short	0x010a
        /*05c2*/ 	.byte	0x05
	.zero		1


	//   ....[78]....
        /*05c4*/ 	.word	0x00002bd0
        /*05c8*/ 	.word	0x000000ff
        /*05cc*/ 	.word	0x00000000
        /*05d0*/ 	.short	0x010a
        /*05d2*/ 	.byte	0x05
	.zero		1


	//   ....[79]....
        /*05d4*/ 	.word	0x00002c60
        /*05d8*/ 	.word	0x000000ff
        /*05dc*/ 	.word	0x00000000
        /*05e0*/ 	.short	0x010a
        /*05e2*/ 	.byte	0x05
	.zero		1


	//   ....[80]....
        /*05e4*/ 	.word	0x00002cf0
        /*05e8*/ 	.word	0x000000ff
        /*05ec*/ 	.word	0x00000000
        /*05f0*/ 	.short	0x010a
        /*05f2*/ 	.byte	0x05
	.zero		1


	//   ....[81]....
        /*05f4*/ 	.word	0x00002d90
        /*05f8*/ 	.word	0x00000000
        /*05fc*/ 	.word	0x00000000
        /*0600*/ 	.short	0x010a
        /*0602*/ 	.byte	0xff
	.zero		1


	//   ....[82]....
        /*0604*/ 	.word	0x00002eb0
        /*0608*/ 	.word	0x00000000
        /*060c*/ 	.word	0x00000190
        /*0610*/ 	.short	0x010a
        /*0612*/ 	.byte	0xff
	.zero		1


	//   ....[83]....
        /*0614*/ 	.word	0x00002f10
        /*0618*/ 	.word	0x00000004
        /*061c*/ 	.word	0x00000000
        /*0620*/ 	.short	0x0101
        /*0622*/ 	.byte	0xff
	.zero		1


	//   ....[84]....
        /*0624*/ 	.word	0x00002f30
        /*0628*/ 	.word	0x000000ff
        /*062c*/ 	.word	0x00000140
        /*0630*/ 	.short	0x010a
        /*0632*/ 	.byte	0x05
	.zero		1


	//   ....[85]....
        /*0634*/ 	.word	0x00003050
        /*0638*/ 	.word	0x00000000
        /*063c*/ 	.word	0x00000130
        /*0640*/ 	.short	0x010a
        /*0642*/ 	.byte	0xff
	.zero		1


	//   ....[86]....
        /*0644*/ 	.word	0x00003160
        /*0648*/ 	.word	0x00000000
        /*064c*/ 	.word	0x00000000
        /*0650*/ 	.short	0x0101
        /*0652*/ 	.byte	0xff
	.zero		1


	//   ....[87]....
        /*0654*/ 	.word	0x000031f0
        /*0658*/ 	.word	0x000000ff
        /*065c*/ 	.word	0x00000140
        /*0660*/ 	.short	0x0106
        /*0662*/ 	.byte	0x05
	.zero		1


	//   ....[88]....
        /*0664*/ 	.word	0x00003210
        /*0668*/ 	.word	0x000000ff
        /*066c*/ 	.word	0x00000140
        /*0670*/ 	.short	0x010a
        /*0672*/ 	.byte	0x05
	.zero		1


	//   ....[89]....
        /*0674*/ 	.word	0x000032a0
        /*0678*/ 	.word	0x000000ff
        /*067c*/ 	.word	0x00000140
        /*0680*/ 	.short	0x0106
        /*0682*/ 	.byte	0x04
	.zero		1


	//   ....[90]....
        /*0684*/ 	.word	0x000032e0
        /*0688*/ 	.word	0x00000000
        /*068c*/ 	.word	0x00000140
        /*0690*/ 	.short	0x010a
        /*0692*/ 	.byte	0xff
	.zero		1


	//   ....[91]....
        /*0694*/ 	.word	0x000037e0
        /*0698*/ 	.word	0x00000000
        /*069c*/ 	.word	0x00000130
        /*06a0*/ 	.short	0x010a
        /*06a2*/ 	.byte	0xff
	.zero		1


	//   ....[92]....
        /*06a4*/ 	.word	0x000038f0
        /*06a8*/ 	.word	0x00000003
        /*06ac*/ 	.word	0x00000000
        /*06b0*/ 	.short	0x0101
        /*06b2*/ 	.byte	0xff
	.zero		1


	//   ....[93]....
        /*06b4*/ 	.word	0x00003900
        /*06b8*/ 	.word	0x000000ff
        /*06bc*/ 	.word	0x00000000
        /*06c0*/ 	.short	0x010a
        /*06c2*/ 	.byte	0x04
	.zero		1


	//   ....[94]....
        /*06c4*/ 	.word	0x00003920
        /*06c8*/ 	.word	0x000000ff
        /*06cc*/ 	.word	0x00000170
        /*06d0*/ 	.short	0x010a
        /*06d2*/ 	.byte	0x08
	.zero		1


	//   ....[95]....
        /*06d4*/ 	.word	0x000039f0
        /*06d8*/ 	.word	0x000000ff
        /*06dc*/ 	.word	0x00000000
        /*06e0*/ 	.short	0x010a
        /*06e2*/ 	.byte	0x07
	.zero		1


	//   ....[96]....
        /*06e4*/ 	.word	0x00003b30
        /*06e8*/ 	.word	0x000000ff
        /*06ec*/ 	.word	0x00000000
        /*06f0*/ 	.short	0x010a
        /*06f2*/ 	.byte	0x04
	.zero		1


	//   ....[97]....
        /*06f4*/ 	.word	0x00003d20
        /*06f8*/ 	.word	0x000000ff
        /*06fc*/ 	.word	0x00000000
        /*0700*/ 	.short	0x010a
        /*0702*/ 	.byte	0x05
	.zero		1


	//   ....[98]....
        /*0704*/ 	.word	0x00003db0
        /*0708*/ 	.word	0x000000ff
        /*070c*/ 	.word	0x00000000
        /*0710*/ 	.short	0x010a
        /*0712*/ 	.byte	0x05
	.zero		1


	//   ....[99]....
        /*0714*/ 	.word	0x00003e40
        /*0718*/ 	.word	0x000000ff
        /*071c*/ 	.word	0x00000000
        /*0720*/ 	.short	0x010a
        /*0722*/ 	.byte	0x05
	.zero		1


	//   ....[100]....
        /*0724*/ 	.word	0x00003ed0
        /*0728*/ 	.word	0x000000ff
        /*072c*/ 	.word	0x00000000
        /*0730*/ 	.short	0x010a
        /*0732*/ 	.byte	0x07
	.zero		1


	//   ....[101]....
        /*0734*/ 	.word	0x00004310
        /*0738*/ 	.word	0x00000000
        /*073c*/ 	.word	0x00000130
        /*0740*/ 	.short	0x010a
        /*0742*/ 	.byte	0xff
	.zero		1


	//   ....[102]....
        /*0744*/ 	.word	0x00004400
        /*0748*/ 	.word	0x00000000
        /*074c*/ 	.word	0x00000000
        /*0750*/ 	.short	0x0101
        /*0752*/ 	.byte	0xff
	.zero		1


	//   ....[103]....
        /*0754*/ 	.word	0x00004720
        /*0758*/ 	.word	0x000000ff
        /*075c*/ 	.word	0x00000128
        /*0760*/ 	.short	0x010a
        /*0762*/ 	.byte	0x06
	.zero		1


	//   ....[104]....
        /*0764*/ 	.word	0x000048a0
        /*0768*/ 	.word	0x000000ff
        /*076c*/ 	.word	0x00000118
        /*0770*/ 	.short	0x010a
        /*0772*/ 	.byte	0x06
	.zero		1


	//   ....[105]....
        /*0774*/ 	.word	0x00004bd0
        /*0778*/ 	.word	0x000000ff
        /*077c*/ 	.word	0x00000110
        /*0780*/ 	.short	0x010b
        /*0782*/ 	.byte	0x06
	.zero		1


	//   ....[106]....
        /*0784*/ 	.word	0x00004bf0
        /*0788*/ 	.word	0x000000ff
        /*078c*/ 	.word	0x00000000
        /*0790*/ 	.short	0x0101
        /*0792*/ 	.byte	0x25
	.zero		1


	//   ....[107]....
        /*0794*/ 	.word	0x00004c30
        /*0798*/ 	.word	0x00000000
        /*079c*/ 	.word	0x00000118
        /*07a0*/ 	.short	0x010a
        /*07a2*/ 	.byte	0xff
	.zero		1


	//   ....[108]....
        /*07a4*/ 	.word	0x00004f60
        /*07a8*/ 	.word	0x00000000
        /*07ac*/ 	.word	0x00000130
        /*07b0*/ 	.short	0x010a
        /*07b2*/ 	.byte	0xff
	.zero		1


	//   ....[109]....
        /*07b4*/ 	.word	0x00005070
        /*07b8*/ 	.word	0x00000000
        /*07bc*/ 	.word	0x00000000
        /*07c0*/ 	.short	0x0101
        /*07c2*/ 	.byte	0xff
	.zero		1


	//   ....[110]....
        /*07c4*/ 	.word	0x00005a10
        /*07c8*/ 	.word	0x000000ff
        /*07cc*/ 	.word	0x00000110
        /*07d0*/ 	.short	0x010a
        /*07d2*/ 	.byte	0x2b
	.zero		1


	//   ....[111]....
        /*07d4*/ 	.word	0x00005a20
        /*07d8*/ 	.word	0x0000009c
        /*07dc*/ 	.word	0x00000150
        /*07e0*/ 	.short	0x010a
        /*07e2*/ 	.byte	0xff
	.zero		1


	//   ....[112]....
        /*07e4*/ 	.word	0x00005bb0
        /*07e8*/ 	.word	0x000000ff
        /*07ec*/ 	.word	0x00000110
        /*07f0*/ 	.short	0x010a
        /*07f2*/ 	.byte	0x2b
	.zero		1


	//   ....[113]....
        /*07f4*/ 	.word	0x00005cb0
        /*07f8*/ 	.word	0x000000ff
        /*07fc*/ 	.word	0x00000000
        /*0800*/ 	.short	0x0101
        /*0802*/ 	.byte	0x04
	.zero		1


	//   ....[114]....
        /*0804*/ 	.word	0x00005d10
        /*0808*/ 	.word	0x0000009c
        /*080c*/ 	.word	0x00000150
        /*0810*/ 	.short	0x010a
        /*0812*/ 	.byte	0xff
	.zero		1


	//   ....[115]....
        /*0814*/ 	.word	0x000060d0
        /*0818*/ 	.word	0x000000ff
        /*081c*/ 	.word	0x00000000
        /*0820*/ 	.short	0x0101
        /*0822*/ 	.byte	0x05
	.zero		1


	//   ....[116]....
        /*0824*/ 	.word	0x00007180
        /*0828*/ 	.word	0x00000003
        /*082c*/ 	.word	0x000001a0
        /*0830*/ 	.short	0x010a
        /*0832*/ 	.byte	0xff
	.zero		1


	//   ....[117]....
        /*0834*/ 	.word	0x000071e0
        /*0838*/ 	.word	0x00000002
        /*083c*/ 	.word	0x00000088
        /*0840*/ 	.short	0x010a
        /*0842*/ 	.byte	0xff
	.zero		1


	//   ....[118]....
        /*0844*/ 	.word	0x00007240
        /*0848*/ 	.word	0x00000002
        /*084c*/ 	.word	0x00000088
        /*0850*/ 	.short	0x010a
        /*0852*/ 	.byte	0xff
	.zero		1


	//   ....[119]....
        /*0854*/ 	.word	0x00007290
        /*0858*/ 	.word	0x00000002
        /*085c*/ 	.word	0x00000130
        /*0860*/ 	.short	0x010a
        /*0862*/ 	.byte	0xff
	.zero		1


	//   ....[120]....
        /*0864*/ 	.word	0x000072f0
        /*0868*/ 	.word	0x00000000
        /*086c*/ 	.word	0x00000000
        /*0870*/ 	.short	0x010a
        /*0872*/ 	.byte	0xff
	.zero		1


	//   ....[121]....
        /*0874*/ 	.word	0x00007350
        /*0878*/ 	.word	0x00000000
        /*087c*/ 	.word	0x00000000
        /*0880*/ 	.short	0x010a
        /*0882*/ 	.byte	0xff
	.zero		1


	//   ....[122]....
        /*0884*/ 	.word	0x000073b0
        /*0888*/ 	.word	0x00000000
        /*088c*/ 	.word	0x00000000
        /*0890*/ 	.short	0x010a
        /*0892*/ 	.byte	0xff
	.zero		1


	//   ....[123]....
        /*0894*/ 	.word	0x00007410
        /*0898*/ 	.word	0x00000000
        /*089c*/ 	.word	0x00000000
        /*08a0*/ 	.short	0x010a
        /*08a2*/ 	.byte	0xff
	.zero		1


	//   ....[124]....
        /*08a4*/ 	.word	0x00007470
        /*08a8*/ 	.word	0x00000000
        /*08ac*/ 	.word	0x00000000
        /*08b0*/ 	.short	0x010a
        /*08b2*/ 	.byte	0xff
	.zero		1


	//   ....[125]....
        /*08b4*/ 	.word	0x000074d0
        /*08b8*/ 	.word	0x00000000
        /*08bc*/ 	.word	0x00000000
        /*08c0*/ 	.short	0x010a
        /*08c2*/ 	.byte	0xff
	.zero		1


	//   ....[126]....
        /*08c4*/ 	.word	0x00007530
        /*08c8*/ 	.word	0x00000000
        /*08cc*/ 	.word	0x00000000
        /*08d0*/ 	.short	0x010a
        /*08d2*/ 	.byte	0xff
	.zero		1


	//   ....[127]....
        /*08d4*/ 	.word	0x00007590
        /*08d8*/ 	.word	0x00000000
        /*08dc*/ 	.word	0x00000000
        /*08e0*/ 	.short	0x010a
        /*08e2*/ 	.byte	0xff
	.zero		1


	//   ....[128]....
        /*08e4*/ 	.word	0x000075f0
        /*08e8*/ 	.word	0x00000000
        /*08ec*/ 	.word	0x00000000
        /*08f0*/ 	.short	0x010a
        /*08f2*/ 	.byte	0xff
	.zero		1


	//   ....[129]....
        /*08f4*/ 	.word	0x00007650
        /*08f8*/ 	.word	0x00000000
        /*08fc*/ 	.word	0x00000000
        /*0900*/ 	.short	0x010a
        /*0902*/ 	.byte	0xff
	.zero		1


	//   ....[130]....
        /*0904*/ 	.word	0x000076b0
        /*0908*/ 	.word	0x00000000
        /*090c*/ 	.word	0x00000000
        /*0910*/ 	.short	0x010a
        /*0912*/ 	.byte	0xff
	.zero		1


	//   ....[131]....
        /*0914*/ 	.word	0x00007710
        /*0918*/ 	.word	0x00000000
        /*091c*/ 	.word	0x00000000
        /*0920*/ 	.short	0x010a
        /*0922*/ 	.byte	0xff
	.zero		1


	//   ....[132]....
        /*0924*/ 	.word	0x00007770
        /*0928*/ 	.word	0x00000000
        /*092c*/ 	.word	0x00000000
        /*0930*/ 	.short	0x010a
        /*0932*/ 	.byte	0xff
	.zero		1


	//   ....[133]....
        /*0934*/ 	.word	0x000077d0
        /*0938*/ 	.word	0x00000000
        /*093c*/ 	.word	0x00000000
        /*0940*/ 	.short	0x010a
        /*0942*/ 	.byte	0xff
	.zero		1


	//   ....[134]....
        /*0944*/ 	.word	0x00007830
        /*0948*/ 	.word	0x00000000
        /*094c*/ 	.word	0x00000000
        /*0950*/ 	.short	0x010a
        /*0952*/ 	.byte	0xff
	.zero		1


	//   ....[135]....
        /*0954*/ 	.word	0x00007890
        /*0958*/ 	.word	0x00000000
        /*095c*/ 	.word	0x00000000
        /*0960*/ 	.short	0x010a
        /*0962*/ 	.byte	0xff
	.zero		1


	//   ....[136]....
        /*0964*/ 	.word	0x000078e0
        /*0968*/ 	.word	0x00000000
        /*096c*/ 	.word	0x00000190
        /*0970*/ 	.short	0x010a
        /*0972*/ 	.byte	0xff
	.zero		1


	//   ....[137]....
        /*0974*/ 	.word	0x00007940
        /*0978*/ 	.word	0x00000000
        /*097c*/ 	.word	0x00000140
        /*0980*/ 	.short	0x010a
        /*0982*/ 	.byte	0xff
	.zero		1


	//   ....[138]....
        /*0984*/ 	.word	0x00007990
        /*0988*/ 	.word	0x00000000
        /*098c*/ 	.word	0x00000130
        /*0990*/ 	.short	0x010a
        /*0992*/ 	.byte	0xff
	.zero		1


	//   ....[139]....
        /*0994*/ 	.word	0x000079f0
        /*0998*/ 	.word	0x00000000
        /*099c*/ 	.word	0x00000140
        /*09a0*/ 	.short	0x010a
        /*09a2*/ 	.byte	0xff
	.zero		1


	//   ....[140]....
        /*09a4*/ 	.word	0x00007a40
        /*09a8*/ 	.word	0x00000000
        /*09ac*/ 	.word	0x00000130
        /*09b0*/ 	.short	0x010a
        /*09b2*/ 	.byte	0xff
	.zero		1


	//   ....[141]....
        /*09b4*/ 	.word	0x00007aa0
        /*09b8*/ 	.word	0x00000003
        /*09bc*/ 	.word	0x00000170
        /*09c0*/ 	.short	0x010a
        /*09c2*/ 	.byte	0xff
	.zero		1


	//   ....[142]....
        /*09c4*/ 	.word	0x00007b00
        /*09c8*/ 	.word	0x00000000
        /*09cc*/ 	.word	0x00000000
        /*09d0*/ 	.short	0x010a
        /*09d2*/ 	.byte	0xff
	.zero		1


	//   ....[143]....
        /*09d4*/ 	.word	0x00007b60
        /*09d8*/ 	.word	0x00000000
        /*09dc*/ 	.word	0x00000000
        /*09e0*/ 	.short	0x010a
        /*09e2*/ 	.byte	0xff
	.zero		1


	//   ....[144]....
        /*09e4*/ 	.word	0x00007bc0
        /*09e8*/ 	.word	0x00000000
        /*09ec*/ 	.word	0x00000000
        /*09f0*/ 	.short	0x010a
        /*09f2*/ 	.byte	0xff
	.zero		1


	//   ....[145]....
        /*09f4*/ 	.word	0x00007c20
        /*09f8*/ 	.word	0x00000000
        /*09fc*/ 	.word	0x00000000
        /*0a00*/ 	.short	0x010a
        /*0a02*/ 	.byte	0xff
	.zero		1


	//   ....[146]....
        /*0a04*/ 	.word	0x00007c80
        /*0a08*/ 	.word	0x00000000
        /*0a0c*/ 	.word	0x00000000
        /*0a10*/ 	.short	0x010a
        /*0a12*/ 	.byte	0xff
	.zero		1


	//   ....[147]....
        /*0a14*/ 	.word	0x00007cd0
        /*0a18*/ 	.word	0x00000000
        /*0a1c*/ 	.word	0x00000130
        /*0a20*/ 	.short	0x010a
        /*0a22*/ 	.byte	0xff
	.zero		1


	//   ....[148]....
        /*0a24*/ 	.word	0x00007d30
        /*0a28*/ 	.word	0x00000000
        /*0a2c*/ 	.word	0x00000128
        /*0a30*/ 	.short	0x010a
        /*0a32*/ 	.byte	0xff
	.zero		1


	//   ....[149]....
        /*0a34*/ 	.word	0x00007d90
        /*0a38*/ 	.word	0x00000003
        /*0a3c*/ 	.word	0x00000118
        /*0a40*/ 	.short	0x010a
        /*0a42*/ 	.byte	0xff
	.zero		1


	//   ....[150]....
        /*0a44*/ 	.word	0x00007de0
        /*0a48*/ 	.word	0x00000000
        /*0a4c*/ 	.word	0x00000130
        /*0a50*/ 	.short	0x010a
        /*0a52*/ 	.byte	0xff
	.zero		1


	//   ....[151]....
        /*0a54*/ 	.word	0x00007e40
        /*0a58*/ 	.word	0x00000000
        /*0a5c*/ 	.word	0x00000110
        /*0a60*/ 	.short	0x010a
        /*0a62*/ 	.byte	0xff
	.zero		1


	//   ....[152]....
        /*0a64*/ 	.word	0x00007e90
        /*0a68*/ 	.word	0x0000009c
        /*0a6c*/ 	.word	0x00000150
        /*0a70*/ 	.short	0x010a
        /*0a72*/ 	.byte	0xff
	.zero		1


	//----- nvinfo : EIATTR_NUM_MBARRIERS
	.align		4
.L_47:
        /*0a74*/ 	.byte	0x03, 0x38
        /*0a76*/ 	.short	0x0036


	//----- nvinfo : EIATTR_EXIT_INSTR_OFFSETS
	.align		4
        /*0a78*/ 	.byte	0x04, 0x1c
        /*0a7a*/ 	.short	(.L_49 - .L_48)


	//   ....[0]....
.L_48:
        /*0a7c*/ 	.word	0x00002dc0


	//   ....[1]....
        /*0a80*/ 	.word	0x000032b0


	//   ....[2]....
        /*0a84*/ 	.word	0x00003310


	//   ....[3]....
        /*0a88*/ 	.word	0x00004130


	//   ....[4]....
        /*0a8c*/ 	.word	0x00004c60


	//   ....[5]....
        /*0a90*/ 	.word	0x00004ca0


	//   ....[6]....
        /*0a94*/ 	.word	0x00007170


	//----- nvinfo : EIATTR_MAX_THREADS
	.align		4
.L_49:
        /*0a98*/ 	.byte	0x04, 0x05
        /*0a9a*/ 	.short	(.L_51 - .L_50)
.L_50:
        /*0a9c*/ 	.word	0x00000100
        /*0aa0*/ 	.word	0x00000001
        /*0aa4*/ 	.word	0x00000001


	//----- nvinfo : EIATTR_CRS_STACK_SIZE
	.align		4
.L_51:
        /*0aa8*/ 	.byte	0x04, 0x1e
        /*0aaa*/ 	.short	(.L_53 - .L_52)
.L_52:
        /*0aac*/ 	.word	0x00000000


	//----- nvinfo : EIATTR_CBANK_PARAM_SIZE
	.align		4
.L_53:
        /*0ab0*/ 	.byte	0x03, 0x19
        /*0ab2*/ 	.short	0x0800


	//----- nvinfo : EIATTR_PARAM_CBANK
	.align		4
        /*0ab4*/ 	.byte	0x04, 0x0a
        /*0ab6*/ 	.short	(.L_55 - .L_54)
	.align		4
.L_54:
        /*0ab8*/ 	.word	index@(.nv.constant0._ZN7cutlass13device_kernelINS_4gemm6kernel13GemmUniversalIN4cute5tupleIJiiiiEEENS1_10collective13CollectiveMmaINS1_35MainloopSm100TmaUmmaWarpSpecializedILi17ELi2ELi4ENS5_IJNS4_1CILi1EEESB_SB_EEEEENS5_IJNSA_ILi128EEENSA_ILi64EEESF_EEENS_12float_e4m3_tENS5_IJlSB_lEEESH_SI_NS4_8TiledMMAINS4_8MMA_AtomIJNS4_10MMA_TraitsINS4_19SM100_MMA_F8F6F4_SSEJSH_SH_fSE_SF_NS4_17integral_constantINS4_4UMMA5MajorELSP_0EEESQ_NSN_INSO_7ScaleInELSR_0EEESS_EEEEEENS4_6LayoutISC_NS5_IJNSA_ILi0EEESW_SW_EEEEENS5_IJNS4_10UnderscoreESZ_SZ_EEEEENS4_13SM90_TMA_LOADENS4_14ComposedLayoutINS4_7SwizzleILi2ELi4ELi3EEENS4_18smem_ptr_flag_bitsILi8EEENSV_INS5_IJNSA_ILi8EEESF_EEENS5_IJSF_SB_EEEEEEEvNS4_8identityES12_S1C_vS1D_EENS_8epilogue10collective18CollectiveEpilogueINS1F_23Sm100TmaWarpSpecializedILi1ELi1ELi64ELb0ELb0EEEJSG_NS5_IJNSV_ISE_SB_EENSV_ISF_SB_EEEEESH_SI_SH_SI_NS1F_6fusion15FusionCallbacksIS1J_NS1N_17LinearCombinationISH_fSH_fLNS_15FloatRoundStyleE2EEESG_S1M_JEEENS4_5SM1004TMEM4LOAD26SM100_TMEM_LOAD_32dp32b64xES12_S1C_NS4_39AutoVectorizingCopyWithAssumedAlignmentILi128EEENS4_14SM90_TMA_STOREES1C_S1Y_S1Y_EEEvvEEEEvNT_6ParamsE)
        /*0abc*/ 	.short	0x0380
        /*0abe*/ 	.short	0x0800


	//----- nvinfo : EIATTR_SW_WAR
	.align		4
.L_55:
        /*0ac0*/ 	.byte	0x04, 0x36
        /*0ac2*/ 	.short	(.L_57 - .L_56)
.L_56:
        /*0ac4*/ 	.word	0x00000008
.L_57:


//--------------------- .nv.callgraph             --------------------------
	.section	.nv.callgraph,"",@"SHT_CUDA_CALLGRAPH"
	.align	4
	.sectionentsize	8
	.align		4
        /*0000*/ 	.word	0x00000000
	.align		4
        /*0004*/ 	.word	0xffffffff
	.align		4
        /*0008*/ 	.word	index@(_ZN7cutlass13device_kernelINS_4gemm6kernel13GemmUniversalIN4cute5tupleIJiiiiEEENS1_10collective13CollectiveMmaINS1_35MainloopSm100TmaUmmaWarpSpecializedILi17ELi2ELi4ENS5_IJNS4_1CILi1EEESB_SB_EEEEENS5_IJNSA_ILi128EEENSA_ILi64EEESF_EEENS_12float_e4m3_tENS5_IJlSB_lEEESH_SI_NS4_8TiledMMAINS4_8MMA_AtomIJNS4_10MMA_TraitsINS4_19SM100_MMA_F8F6F4_SSEJSH_SH_fSE_SF_NS4_17integral_constantINS4_4UMMA5MajorELSP_0EEESQ_NSN_INSO_7ScaleInELSR_0EEESS_EEEEEENS4_6LayoutISC_NS5_IJNSA_ILi0EEESW_SW_EEEEENS5_IJNS4_10UnderscoreESZ_SZ_EEEEENS4_13SM90_TMA_LOADENS4_14ComposedLayoutINS4_7SwizzleILi2ELi4ELi3EEENS4_18smem_ptr_flag_bitsILi8EEENSV_INS5_IJNSA_ILi8EEESF_EEENS5_IJSF_SB_EEEEEEEvNS4_8identityES12_S1C_vS1D_EENS_8epilogue10collective18CollectiveEpilogueINS1F_23Sm100TmaWarpSpecializedILi1ELi1ELi64ELb0ELb0EEEJSG_NS5_IJNSV_ISE_SB_EENSV_ISF_SB_EEEEESH_SI_SH_SI_NS1F_6fusion15FusionCallbacksIS1J_NS1N_17LinearCombinationISH_fSH_fLNS_15FloatRoundStyleE2EEESG_S1M_JEEENS4_5SM1004TMEM4LOAD26SM100_TMEM_LOAD_32dp32b64xES12_S1C_NS4_39AutoVectorizingCopyWithAssumedAlignmentILi128EEENS4_14SM90_TMA_STOREES1C_S1Y_S1Y_EEEvvEEEEvNT_6ParamsE)
	.align		4
        /*000c*/ 	.word	index@(__assertfail)
	.align		4
        /*0010*/ 	.word	0x00000000
	.align		4
        /*0014*/ 	.word	0xfffffffe
	.align		4
        /*0018*/ 	.word	0x00000000
	.align		4
        /*001c*/ 	.word	0xfffffffd
	.align		4
        /*0020*/ 	.word	0x00000000
	.align		4
        /*0024*/ 	.word	0xfffffffc


//--------------------- .nv.constant4             --------------------------
	.section	.nv.constant4,"a",@progbits
	.align	8
	.align		8
.nv.constant4:
        /*0000*/ 	.dword	__assertfail
	.align		8
        /*0008*/ 	.dword	__unnamed_1
	.align		8
        /*0010*/ 	.dword	__unnamed_2
	.align		8
        /*0018*/ 	.dword	_ZN40_INTERNAL_58fa0229_4_k_cu_42c3e44e_314554cuda3std3__45__cpo5beginE
	.align		8
        /*0020*/ 	.dword	_ZN40_INTERNAL_58fa0229_4_k_cu_42c3e44e_314554cuda3std3__45__cpo3endE
	.align		8
        /*0028*/ 	.dword	_ZN40_INTERNAL_58fa0229_4_k_cu_42c3e44e_314554cuda3std3__45__cpo6cbeginE
	.align		8
        /*0030*/ 	.dword	_ZN40_INTERNAL_58fa0229_4_k_cu_42c3e44e_314554cuda3std3__45__cpo4cendE
	.align		8
        /*0038*/ 	.dword	_ZN40_INTERNAL_58fa0229_4_k_cu_42c3e44e_314554cuda3std3__442_GLOBAL__N__58fa0229_4_k_cu_42c3e44e_314556ignoreE
	.align		8
        /*0040*/ 	.dword	_ZN40_INTERNAL_58fa0229_4_k_cu_42c3e44e_314554cuda3std3__419piecewise_constructE
	.align		8
        /*0048*/ 	.dword	_ZN40_INTERNAL_58fa0229_4_k_cu_42c3e44e_314554cuda3std3__48in_placeE
	.align		8
        /*0050*/ 	.dword	_ZN40_INTERNAL_58fa0229_4_k_cu_42c3e44e_314554cuda3std6ranges3__45__cpo4swapE
	.align		8
        /*0058*/ 	.dword	_ZN40_INTERNAL_58fa0229_4_k_cu_42c3e44e_314554cuda3std6ranges3__45__cpo9iter_moveE
	.align		8
        /*0060*/ 	.dword	_ZN40_INTERNAL_58fa0229_4_k_cu_42c3e44e_314554cute7productE
	.align		8
        /*0068*/ 	.dword	_ZN40_INTERNAL_58fa0229_4_k_cu_42c3e44e_314554cute1_E
	.align		8
        /*0070*/ 	.dword	$str$25
	.align		8
        /*0078*/ 	.dword	$str$26
	.align		8
        /*0080*/ 	.dword	$str$27
	.align		8
        /*0088*/ 	.dword	$str$28


//--------------------- .text._ZN7cutlass13device_kernelINS_4gemm6kernel13GemmUniversalIN4cute5tupleIJiiiiEEENS1_10collective13CollectiveMmaINS1_35MainloopSm100TmaUmmaWarpSpecializedILi17ELi2ELi4ENS5_IJNS4_1CILi1EEESB_SB_EEEEENS5_IJNSA_ILi128EEENSA_ILi64EEESF_EEENS_12float_e4m3_tENS5_IJlSB_lEEESH_SI_NS4_8TiledMMAINS4_8MMA_AtomIJNS4_10MMA_TraitsINS4_19SM100_MMA_F8F6F4_SSEJSH_SH_fSE_SF_NS4_17integral_constantINS4_4UMMA5MajorELSP_0EEESQ_NSN_INSO_7ScaleInELSR_0EEESS_EEEEEENS4_6LayoutISC_NS5_IJNSA_ILi0EEESW_SW_EEEEENS5_IJNS4_10UnderscoreESZ_SZ_EEEEENS4_13SM90_TMA_LOADENS4_14ComposedLayoutINS4_7SwizzleILi2ELi4ELi3EEENS4_18smem_ptr_flag_bitsILi8EEENSV_INS5_IJNSA_ILi8EEESF_EEENS5_IJSF_SB_EEEEEEEvNS4_8identityES12_S1C_vS1D_EENS_8epilogue10collective18CollectiveEpilogueINS1F_23Sm100TmaWarpSpecializedILi1ELi1ELi64ELb0ELb0EEEJSG_NS5_IJNSV_ISE_SB_EENSV_ISF_SB_EEEEESH_SI_SH_SI_NS1F_6fusion15FusionCallbacksIS1J_NS1N_17LinearCombinationISH_fSH_fLNS_15FloatRoundStyleE2EEESG_S1M_JEEENS4_5SM1004TMEM4LOAD26SM100_TMEM_LOAD_32dp32b64xES12_S1C_NS4_39AutoVectorizingCopyWithAssumedAlignmentILi128EEENS4_14SM90_TMA_STOREES1C_S1Y_S1Y_EEEvvEEEEvNT_6ParamsE --------------------------
	.section	.text._ZN7cutlass13device_kernelINS_4gemm6kernel13GemmUniversalIN4cute5tupleIJiiiiEEENS1_10collective13CollectiveMmaINS1_35MainloopSm100TmaUmmaWarpSpecializedILi17ELi2ELi4ENS5_IJNS4_1CILi1EEESB_SB_EEEEENS5_IJNSA_ILi128EEENSA_ILi64EEESF_EEENS_12float_e4m3_tENS5_IJlSB_lEEESH_SI_NS4_8TiledMMAINS4_8MMA_AtomIJNS4_10MMA_TraitsINS4_19SM100_MMA_F8F6F4_SSEJSH_SH_fSE_SF_NS4_17integral_constantINS4_4UMMA5MajorELSP_0EEESQ_NSN_INSO_7ScaleInELSR_0EEESS_EEEEEENS4_6LayoutISC_NS5_IJNSA_ILi0EEESW_SW_EEEEENS5_IJNS4_10UnderscoreESZ_SZ_EEEEENS4_13SM90_TMA_LOADENS4_14ComposedLayoutINS4_7SwizzleILi2ELi4ELi3EEENS4_18smem_ptr_flag_bitsILi8EEENSV_INS5_IJNSA_ILi8EEESF_EEENS5_IJSF_SB_EEEEEEEvNS4_8identityES12_S1C_vS1D_EENS_8epilogue10collective18CollectiveEpilogueINS1F_23Sm100TmaWarpSpecializedILi1ELi1ELi64ELb0ELb0EEEJSG_NS5_IJNSV_ISE_SB_EENSV_ISF_SB_EEEEESH_SI_SH_SI_NS1F_6fusion15FusionCallbacksIS1J_NS1N_17LinearCombinationISH_fSH_fLNS_15FloatRoundStyleE2EEESG_S1M_JEEENS4_5SM1004TMEM4LOAD26SM100_TMEM_LOAD_32dp32b64xES12_S1C_NS4_39AutoVectorizingCopyWithAssumedAlignmentILi128EEENS4_14SM90_TMA_STOREES1C_S1Y_S1Y_EEEvvEEEEvNT_6ParamsE,"ax",@progbits
	.align	128
.text._ZN7cutlass13device_kernelINS_4gemm6kernel13GemmUniversalIN4cute5tupleIJiiiiEEENS1_10collective13CollectiveMmaINS1_35MainloopSm100TmaUmmaWarpSpecializedILi17ELi2ELi4ENS5_IJNS4_1CILi1EEESB_SB_EEEEENS5_IJNSA_ILi128EEENSA_ILi64EEESF_EEENS_12float_e4m3_tENS5_IJlSB_lEEESH_SI_NS4_8TiledMMAINS4_8MMA_AtomIJNS4_10MMA_TraitsINS4_19SM100_MMA_F8F6F4_SSEJSH_SH_fSE_SF_NS4_17integral_constantINS4_4UMMA5MajorELSP_0EEESQ_NSN_INSO_7ScaleInELSR_0EEESS_EEEEEENS4_6LayoutISC_NS5_IJNSA_ILi0EEESW_SW_EEEEENS5_IJNS4_10UnderscoreESZ_SZ_EEEEENS4_13SM90_TMA_LOADENS4_14ComposedLayoutINS4_7SwizzleILi2ELi4ELi3EEENS4_18smem_ptr_flag_bitsILi8EEENSV_INS5_IJNSA_ILi8EEESF_EEENS5_IJSF_SB_EEEEEEEvNS4_8identityES12_S1C_vS1D_EENS_8epilogue10collective18CollectiveEpilogueINS1F_23Sm100TmaWarpSpecializedILi1ELi1ELi64ELb0ELb0EEEJSG_NS5_IJNSV_ISE_SB_EENSV_ISF_SB_EEEEESH_SI_SH_SI_NS1F_6fusion15FusionCallbacksIS1J_NS1N_17LinearCombinationISH_fSH_fLNS_15FloatRoundStyleE2EEESG_S1M_JEEENS4_5SM1004TMEM4LOAD26SM100_TMEM_LOAD_32dp32b64xES12_S1C_NS4_39AutoVectorizingCopyWithAssumedAlignmentILi128EEENS4_14SM90_TMA_STOREES1C_S1Y_S1Y_EEEvvEEEEvNT_6ParamsE:
        .type           _ZN7cutlass13device_kernelINS_4gemm6kernel13GemmUniversalIN4cute5tupleIJiiiiEEENS1_10collective13CollectiveMmaINS1_35MainloopSm100TmaUmmaWarpSpecializedILi17ELi2ELi4ENS5_IJNS4_1CILi1EEESB_SB_EEEEENS5_IJNSA_ILi128EEENSA_ILi64EEESF_EEENS_12float_e4m3_tENS5_IJlSB_lEEESH_SI_NS4_8TiledMMAINS4_8MMA_AtomIJNS4_10MMA_TraitsINS4_19SM100_MMA_F8F6F4_SSEJSH_SH_fSE_SF_NS4_17integral_constantINS4_4UMMA5MajorELSP_0EEESQ_NSN_INSO_7ScaleInELSR_0EEESS_EEEEEENS4_6LayoutISC_NS5_IJNSA_ILi0EEESW_SW_EEEEENS5_IJNS4_10UnderscoreESZ_SZ_EEEEENS4_13SM90_TMA_LOADENS4_14ComposedLayoutINS4_7SwizzleILi2ELi4ELi3EEENS4_18smem_ptr_flag_bitsILi8EEENSV_INS5_IJNSA_ILi8EEESF_EEENS5_IJSF_SB_EEEEEEEvNS4_8identityES12_S1C_vS1D_EENS_8epilogue10collective18CollectiveEpilogueINS1F_23Sm100TmaWarpSpecializedILi1ELi1ELi64ELb0ELb0EEEJSG_NS5_IJNSV_ISE_SB_EENSV_ISF_SB_EEEEESH_SI_SH_SI_NS1F_6fusion15FusionCallbacksIS1J_NS1N_17LinearCombinationISH_fSH_fLNS_15FloatRoundStyleE2EEESG_S1M_JEEENS4_5SM1004TMEM4LOAD26SM100_TMEM_LOAD_32dp32b64xES12_S1C_NS4_39AutoVectorizingCopyWithAssumedAlignmentILi128EEENS4_14SM90_TMA_STOREES1C_S1Y_S1Y_EEEvvEEEEvNT_6ParamsE,@function
        .size           _ZN7cutlass13device_kernelINS_4gemm6kernel13GemmUniversalIN4cute5tupleIJiiiiEEENS1_10collective13CollectiveMmaINS1_35MainloopSm100TmaUmmaWarpSpecializedILi17ELi2ELi4ENS5_IJNS4_1CILi1EEESB_SB_EEEEENS5_IJNSA_ILi128EEENSA_ILi64EEESF_EEENS_12float_e4m3_tENS5_IJlSB_lEEESH_SI_NS4_8TiledMMAINS4_8MMA_AtomIJNS4_10MMA_TraitsINS4_19SM100_MMA_F8F6F4_SSEJSH_SH_fSE_SF_NS4_17integral_constantINS4_4UMMA5MajorELSP_0EEESQ_NSN_INSO_7ScaleInELSR_0EEESS_EEEEEENS4_6LayoutISC_NS5_IJNSA_ILi0EEESW_SW_EEEEENS5_IJNS4_10UnderscoreESZ_SZ_EEEEENS4_13SM90_TMA_LOADENS4_14ComposedLayoutINS4_7SwizzleILi2ELi4ELi3EEENS4_18smem_ptr_flag_bitsILi8EEENSV_INS5_IJNSA_ILi8EEESF_EEENS5_IJSF_SB_EEEEEEEvNS4_8identityES12_S1C_vS1D_EENS_8epilogue10collective18CollectiveEpilogueINS1F_23Sm100TmaWarpSpecializedILi1ELi1ELi64ELb0ELb0EEEJSG_NS5_IJNSV_ISE_SB_EENSV_ISF_SB_EEEEESH_SI_SH_SI_NS1F_6fusion15FusionCallbacksIS1J_NS1N_17LinearCombinationISH_fSH_fLNS_15FloatRoundStyleE2EEESG_S1M_JEEENS4_5SM1004TMEM4LOAD26SM100_TMEM_LOAD_32dp32b64xES12_S1C_NS4_39AutoVectorizingCopyWithAssumedAlignmentILi128EEENS4_14SM90_TMA_STOREES1C_S1Y_S1Y_EEEvvEEEEvNT_6ParamsE,(.L_x_168 - _ZN7cutlass13device_kernelINS_4gemm6kernel13GemmUniversalIN4cute5tupleIJiiiiEEENS1_10collective13CollectiveMmaINS1_35MainloopSm100TmaUmmaWarpSpecializedILi17ELi2ELi4ENS5_IJNS4_1CILi1EEESB_SB_EEEEENS5_IJNSA_ILi128EEENSA_ILi64EEESF_EEENS_12float_e4m3_tENS5_IJlSB_lEEESH_SI_NS4_8TiledMMAINS4_8MMA_AtomIJNS4_10MMA_TraitsINS4_19SM100_MMA_F8F6F4_SSEJSH_SH_fSE_SF_NS4_17integral_constantINS4_4UMMA5MajorELSP_0EEESQ_NSN_INSO_7ScaleInELSR_0EEESS_EEEEEENS4_6LayoutISC_NS5_IJNSA_ILi0EEESW_SW_EEEEENS5_IJNS4_10UnderscoreESZ_SZ_EEEEENS4_13SM90_TMA_LOADENS4_14ComposedLayoutINS4_7SwizzleILi2ELi4ELi3EEENS4_18smem_ptr_flag_bitsILi8EEENSV_INS5_IJNSA_ILi8EEESF_EEENS5_IJSF_SB_EEEEEEEvNS4_8identityES12_S1C_vS1D_EENS_8epilogue10collective18CollectiveEpilogueINS1F_23Sm100TmaWarpSpecializedILi1ELi1ELi64ELb0ELb0EEEJSG_NS5_IJNSV_ISE_SB_EENSV_ISF_SB_EEEEESH_SI_SH_SI_NS1F_6fusion15FusionCallbacksIS1J_NS1N_17LinearCombinationISH_fSH_fLNS_15FloatRoundStyleE2EEESG_S1M_JEEENS4_5SM1004TMEM4LOAD26SM100_TMEM_LOAD_32dp32b64xES12_S1C_NS4_39AutoVectorizingCopyWithAssumedAlignmentILi128EEENS4_14SM90_TMA_STOREES1C_S1Y_S1Y_EEEvvEEEEvNT_6ParamsE)
        .other          _ZN7cutlass13device_kernelINS_4gemm6kernel13GemmUniversalIN4cute5tupleIJiiiiEEENS1_10collective13CollectiveMmaINS1_35MainloopSm100TmaUmmaWarpSpecializedILi17ELi2ELi4ENS5_IJNS4_1CILi1EEESB_SB_EEEEENS5_IJNSA_ILi128EEENSA_ILi64EEESF_EEENS_12float_e4m3_tENS5_IJlSB_lEEESH_SI_NS4_8TiledMMAINS4_8MMA_AtomIJNS4_10MMA_TraitsINS4_19SM100_MMA_F8F6F4_SSEJSH_SH_fSE_SF_NS4_17integral_constantINS4_4UMMA5MajorELSP_0EEESQ_NSN_INSO_7ScaleInELSR_0EEESS_EEEEEENS4_6LayoutISC_NS5_IJNSA_ILi0EEESW_SW_EEEEENS5_IJNS4_10UnderscoreESZ_SZ_EEEEENS4_13SM90_TMA_LOADENS4_14ComposedLayoutINS4_7SwizzleILi2ELi4ELi3EEENS4_18smem_ptr_flag_bitsILi8EEENSV_INS5_IJNSA_ILi8EEESF_EEENS5_IJSF_SB_EEEEEEEvNS4_8identityES12_S1C_vS1D_EENS_8epilogue10collective18CollectiveEpilogueINS1F_23Sm100TmaWarpSpecializedILi1ELi1ELi64ELb0ELb0EEEJSG_NS5_IJNSV_ISE_SB_EENSV_ISF_SB_EEEEESH_SI_SH_SI_NS1F_6fusion15FusionCallbacksIS1J_NS1N_17LinearCombinationISH_fSH_fLNS_15FloatRoundStyleE2EEESG_S1M_JEEENS4_5SM1004TMEM4LOAD26SM100_TMEM_LOAD_32dp32b64xES12_S1C_NS4_39AutoVectorizingCopyWithAssumedAlignmentILi128EEENS4_14SM90_TMA_STOREES1C_S1Y_S1Y_EEEvvEEEEvNT_6ParamsE,@"STO_CUDA_ENTRY STV_DEFAULT"
_ZN7cutlass13device_kernelINS_4gemm6kernel13GemmUniversalIN4cute5tupleIJiiiiEEENS1_10collective13CollectiveMmaINS1_35MainloopSm100TmaUmmaWarpSpecializedILi17ELi2ELi4ENS5_IJNS4_1CILi1EEESB_SB_EEEEENS5_IJNSA_ILi128EEENSA_ILi64EEESF_EEENS_12float_e4m3_tENS5_IJlSB_lEEESH_SI_NS4_8TiledMMAINS4_8MMA_AtomIJNS4_10MMA_TraitsINS4_19SM100_MMA_F8F6F4_SSEJSH_SH_fSE_SF_NS4_17integral_constantINS4_4UMMA5MajorELSP_0EEESQ_NSN_INSO_7ScaleInELSR_0EEESS_EEEEEENS4_6LayoutISC_NS5_IJNSA_ILi0EEESW_SW_EEEEENS5_IJNS4_10UnderscoreESZ_SZ_EEEEENS4_13SM90_TMA_LOADENS4_14ComposedLayoutINS4_7SwizzleILi2ELi4ELi3EEENS4_18smem_ptr_flag_bitsILi8EEENSV_INS5_IJNSA_ILi8EEESF_EEENS5_IJSF_SB_EEEEEEEvNS4_8identityES12_S1C_vS1D_EENS_8epilogue10collective18CollectiveEpilogueINS1F_23Sm100TmaWarpSpecializedILi1ELi1ELi64ELb0ELb0EEEJSG_NS5_IJNSV_ISE_SB_EENSV_ISF_SB_EEEEESH_SI_SH_SI_NS1F_6fusion15FusionCallbacksIS1J_NS1N_17LinearCombinationISH_fSH_fLNS_15FloatRoundStyleE2EEESG_S1M_JEEENS4_5SM1004TMEM4LOAD26SM100_TMEM_LOAD_32dp32b64xES12_S1C_NS4_39AutoVectorizingCopyWithAssumedAlignmentILi128EEENS4_14SM90_TMA_STOREES1C_S1Y_S1Y_EEEvvEEEEvNT_6ParamsE:
[----:B------:R-:W1:Y:S01]  /*0000*/  LDC R1, c[0x0][0x37c] ;  /* 0x0000df00ff017b82 */ /* 0x000e620000000800 */
[----:B------:R-:W2:Y:S01]  /*0010*/  S2R R166, SR_TID.X ;  /* 0x0000000000a67919 */ /* 0x000ea20000002100 */
[----:B------:R-:W3:Y:S01]  /*0020*/  LDCU.64 UR4, c[0x0][0x890] ;  /* 0x00011200ff0477ac */ /* 0x000ee20008000a00 */
[----:B------:R-:W-:Y:S02]  /*0030*/  PRMT R164, RZ, 0x7610, R164 ;  /* 0x00007610ffa47816 */ /* 0x000fe400000000a4 */
[----:B------:R-:W-:Y:S01]  /*0040*/  ELECT P5, URZ, PT ;  /* 0x0000000000ff782f */ /* 0x000fe200038a0000 */
[----:B------:R-:W4:Y:S01]  /*0050*/  LDCU.64 UR40, c[0x0][0x358] ;  /* 0x00006b00ff2877ac */ /* 0x000f220008000a00 */
[----:B---3--:R-:W-:-:S04]  /*0060*/  UISETP.NE.U32.AND UP0, UPT, UR4, URZ, UPT ;  /* 0x000000ff0400728c */ /* 0x008fc8000bf05070 */
[----:B------:R-:W-:Y:S01]  /*0070*/  UISETP.NE.AND.EX UP0, UPT, UR5, URZ, UPT, UP0 ;  /* 0x000000ff0500728c */ /* 0x000fe2000bf05300 */
[----:B--2---:R-:W-:-:S05]  /*0080*/  SHF.R.U32.HI R169, RZ, 0x5, R166 ;  /* 0x00000005ffa97819 */ /* 0x004fca00000116a6 */
[----:B------:R-:W2:Y:S02]  /*0090*/  SHFL.IDX PT, R0, R169, RZ, 0x1f ;  /* 0x00001fffa9007589 */ /* 0x000ea400000e0000 */
[----:B--2---:R-:W-:Y:S01]  /*00a0*/  R2UR UR8, R0 ;  /* 0x00000000000872ca */ /* 0x004fe200000e0000 */
[----:B-1--4-:R-:W-:-:S14]  /*00b0*/  BRA.U UP0, `(.L_x_0) ;  /* 0x00000001002c7547 */ /* 0x012fdc000b800000 */
[----:B------:R-:W1:Y:S02]  /*00c0*/  LDCU.64 UR6, c[0x0][0x888] ;  /* 0x00011100ff0677ac */ /* 0x000e640008000a00 */
[----:B-1----:R-:W-:-:S04]  /*00d0*/  UISETP.NE.U32.AND UP0, UPT, UR6, URZ, UPT ;  /* 0x000000ff0600728c */ /* 0x002fc8000bf05070 */
[----:B------:R-:W-:-:S09]  /*00e0*/  UISETP.NE.AND.EX UP0, UPT, UR7, URZ, UPT, UP0 ;  /* 0x000000ff0700728c */ /* 0x000fd2000bf05300 */
[----:B------:R-:W-:Y:S05]  /*00f0*/  BRA.U !UP0, `(.L_x_1) ;  /* 0x0000000108107547 */ /* 0x000fea000b800000 */
[----:B------:R-:W1:Y:S02]  /*0100*/  LDC.64 R2, c[0x0][0x888] ;  /* 0x00022200ff027b82 */ /* 0x000e640000000a00 */
[----:B-1----:R1:W5:Y:S01]  /*0110*/  LDG.E R81, desc[UR40][R2.64] ;  /* 0x0000002802517981 */ /* 0x002362000c1e1900 */
[----:B------:R-:W-:Y:S01]  /*0120*/  HFMA2 R164, -RZ, RZ, 0, 5.9604644775390625e-08 ;  /* 0x00000001ffa47431 */ /* 0x000fe200000001ff */
[----:B------:R-:W-:Y:S05]  /*0130*/  BRA `(.L_x_0) ;  /* 0x00000000000c7947 */ /* 0x000fea0003800000 */
.L_x_1:
[----:B------:R-:W1:Y:S01]  /*0140*/  LDCU UR6, c[0x0][0x880] ;  /* 0x00011000ff0677ac */ /* 0x000e620008000800 */
[----:B------:R-:W-:Y:S01]  /*0150*/  HFMA2 R164, -RZ, RZ, 0, 5.9604644775390625e-08 ;  /* 0x00000001ffa47431 */ /* 0x000fe200000001ff */
[----:B-1----:R-:W-:-:S07]  /*0160*/  MOV R81, UR6 ;  /* 0x0000000600517c02 */ /* 0x002fce0008000f00 */
.L_x_0:
[----:B------:R-:W2:Y:S02]  /*0170*/  LDCU.64 UR6, c[0x0][0x8b0] ;  /* 0x00011600ff0677ac */ /* 0x000ea40008000a00 */
[----:B--2---:R-:W-:-:S04]  /*0180*/  UISETP.NE.U32.AND UP0, UPT, UR6, URZ, UPT ;  /* 0x000000ff0600728c */ /* 0x004fc8000bf05070 */
[----:B------:R-:W-:-:S09]  /*0190*/  UISETP.NE.AND.EX UP0, UPT, UR7, URZ, UPT, UP0 ;  /* 0x000000ff0700728c */ /* 0x000fd2000bf05300 */
[----:B------:R-:W-:Y:S05]  /*01a0*/  BRA.U UP0, `(.L_x_2) ;  /* 0x0000000100247547 */ /* 0x000fea000b800000 */
[----:B------:R-:W2:Y:S02]  /*01b0*/  LDCU.64 UR6, c[0x0][0x8a8] ;  /* 0x00011500ff0677ac */ /* 0x000ea40008000a00 */
[----:B--2---:R-:W-:-:S04]  /*01c0*/  UISETP.NE.U32.AND UP0, UPT, UR6, URZ, UPT ;  /* 0x000000ff0600728c */ /* 0x004fc8000bf05070 */
[----:B------:R-:W-:-:S09]  /*01d0*/  UISETP.NE.AND.EX UP0, UPT, UR7, URZ, UPT, UP0 ;  /* 0x000000ff0700728c */ /* 0x000fd2000bf05300 */
[----:B------:R-:W-:Y:S05]  /*01e0*/  BRA.U !UP0, `(.L_x_3) ;  /* 0x00000001080c7547 */ /* 0x000fea000b800000 */
[----:B------:R-:W2:Y:S02]  /*01f0*/  LDC.64 R78, c[0x0][0x8a8] ;  /* 0x00022a00ff4e7b82 */ /* 0x000ea40000000a00 */
[----:B--2---:R2:W5:Y:S01]  /*0200*/  LDG.E R78, desc[UR40][R78.64] ;  /* 0x000000284e4e7981 */ /* 0x004562000c1e1900 */
[----:B------:R-:W-:Y:S05]  /*0210*/  BRA `(.L_x_2) ;  /* 0x0000000000087947 */ /* 0x000fea0003800000 */
.L_x_3:
[----:B------:R-:W2:Y:S02]  /*0220*/  LDCU UR6, c[0x0][0x8a0] ;  /* 0x00011400ff0677ac */ /* 0x000ea40008000800 */
[----:B--2---:R-:W-:Y:S02]  /*0230*/  MOV R78, UR6 ;  /* 0x00000006004e7c02 */ /* 0x004fe40008000f00 */
.L_x_2:
[----:B------:R-:W-:Y:S01]  /*0240*/  IMAD.U32 R0, RZ, RZ, UR8 ;  /* 0x00000008ff007e24 */ /* 0x000fe2000f8e00ff */
[----:B------:R-:W-:Y:S04]  /*0250*/  BSSY.RECONVERGENT B0, `(.L_x_4) ;  /* 0x000000c000007945 */ /* 0x000fe80003800200 */
[C---:B------:R-:W-:Y:S02]  /*0260*/  ISETP.NE.OR P1, PT, R0.reuse, 0x1, !P5 ;  /* 0x000000010000780c */ /* 0x040fe40006f25670 */
[----:B------:R-:W-:-:S11]  /*0270*/  ISETP.NE.OR P0, PT, R0, 0x3, !P5 ;  /* 0x000000030000780c */ /* 0x000fd60006f05670 */
[----:B------:R-:W-:Y:S05]  /*0280*/  @P1 BRA `(.L_x_5) ;  /* 0x0000000000201947 */ /* 0x000fea0003800000 */
[----:B------:R-:W3:Y:S02]  /*0290*/  LDCU.64 UR6, c[0x0][0x348] ;  /* 0x00006900ff0677ac */ /* 0x000ee40008000a00 */
[----:B---3--:R-:W-:Y:S02]  /*02a0*/  UIADD3 UR10, UP1, UPT, UR6, 0x80, URZ ;  /* 0x00000080060a7890 */ /* 0x008fe4000ff3e0ff */
[----:B------:R-:W-:Y:S02]  /*02b0*/  UIADD3 UR6, UP0, UPT, UR6, 0x180, URZ ;  /* 0x0000018006067890 */ /* 0x000fe4000ff1e0ff */
[----:B------:R-:W-:Y:S02]  /*02c0*/  UIADD3.X UR11, UPT, UPT, URZ, UR7, URZ, UP1, !UPT ;  /* 0x00000007ff0b7290 */ /* 0x000fe40008ffe4ff */
[----:B------:R-:W-:-:S07]  /*02d0*/  UIADD3.X UR7, UPT, UPT, URZ, UR7, URZ, UP0, !UPT ;  /* 0x00000007ff077290 */ /* 0x000fce00087fe4ff */
[----:B------:R3:W-:Y:S02]  /*02e0*/  UTMACCTL.PF [UR10] ;  /* 0x000000000a0079b9 */ /* 0x0007e40008040000 */
[----:B------:R3:W-:Y:S02]  /*02f0*/  UTMACCTL.PF [UR6] ;  /* 0x00000000060079b9 */ /* 0x0007e40008040000 */
[----:B---3--:R-:W-:Y:S01]  /*0300*/  NOP ;  /* 0x0000000000007918 */ /* 0x008fe20000000000 */
.L_x_5:
[----:B------:R-:W-:Y:S05]  /*0310*/  BSYNC.RECONVERGENT B0 ;  /* 0x0000000000007941 */ /* 0x000fea0003800200 */
.L_x_4:
[----:B------:R-:W-:Y:S04]  /*0320*/  BSSY.RECONVERGENT B0, `(.L_x_6) ;  /* 0x000000a000007945 */ /* 0x000fe80003800200 */
        /* <DEDUP_REMOVED lines=9> */
.L_x_7:
[----:B------:R-:W-:Y:S05]  /*03c0*/  BSYNC.RECONVERGENT B0 ;  /* 0x0000000000007941 */ /* 0x000fea0003800200 */
.L_x_6:
[----:B------:R-:W3:Y:S01]  /*03d0*/  LDCU.64 UR6, c[0x0][0x888] ;  /* 0x00011100ff0677ac */ /* 0x000ee20008000a00 */
[----:B------:R-:W-:Y:S02]  /*03e0*/  UISETP.EQ.U32.AND UP1, UPT, UR4, URZ, UPT ;  /* 0x000000ff0400728c */ /* 0x000fe4000bf22070 */
[----:B------:R-:W-:Y:S02]  /*03f0*/  UPLOP3.LUT UP2, UPT, UPT, UPT, UPT, 0x80, 0x8 ;  /* 0x000000000008789c */ /* 0x000fe40003f4f070 */
[----:B---3--:R-:W-:-:S04]  /*0400*/  UISETP.NE.U32.AND UP0, UPT, UR6, URZ, UPT ;  /* 0x000000ff0600728c */ /* 0x008fc8000bf05070 */
[----:B------:R-:W-:-:S04]  /*0410*/  UISETP.NE.AND.EX UP0, UPT, UR7, URZ, UPT, UP0 ;  /* 0x000000ff0700728c */ /* 0x000fc8000bf05300 */
[----:B------:R-:W-:-:S04]  /*0420*/  UISETP.EQ.OR.EX UP3, UPT, UR5, URZ, !UP0, UP1 ;  /* 0x000000ff0500728c */ /* 0x000fc8000c762710 */
[----:B------:R-:W-:-:S05]  /*0430*/  UP2UR UR44, UPR, URZ, 0x8 ;  /* 0x00000008ff2c7883 */ /* 0x000fca0008000000 */
[----:B------:R-:W-:Y:S07]  /*0440*/  BRA.U !UP3, `(.L_x_8) ;  /* 0x000000010b207547 */ /* 0x000fee000b800000 */
[----:B------:R-:W-:Y:S01]  /*0450*/  UISETP.NE.U32.AND UP2, UPT, UR4, URZ, UPT ;  /* 0x000000ff0400728c */ /* 0x000fe2000bf45070 */
[----:B-----5:R-:W-:Y:S01]  /*0460*/  FSETP.NEU.AND P0, PT, R81, RZ, PT ;  /* 0x000000ff5100720b */ /* 0x020fe20003f0d000 */
[----:B------:R-:W-:Y:S02]  /*0470*/  USEL UR4, URZ, 0xffffffff, UP0 ;  /* 0xffffffffff047887 */ /* 0x000fe40008000000 */
[----:B------:R-:W-:-:S10]  /*0480*/  UISETP.NE.AND.EX UP2, UPT, UR5, URZ, UPT, UP2 ;  /* 0x000000ff0500728c */ /* 0x000fd4000bf45320 */
[----:B------:R-:W-:Y:S01]  /*0490*/  VOTEU.ANY UP1, P0 ;  /* 0x0000000000ff7886 */ /* 0x000fe20000020100 */
[----:B------:R-:W-:-:S04]  /*04a0*/  @!UP2 USEL UR4, URZ, 0xffffffff, UP1 ;  /* 0xffffffffff04a887 */ /* 0x000fc80008800000 */
[----:B------:R-:W-:-:S04]  /*04b0*/  ULOP3.LUT UR4, UR4, 0x1, URZ, 0xc0, !UPT ;  /* 0x0000000104047892 */ /* 0x000fc8000f8ec0ff */
[----:B------:R-:W-:-:S11]  /*04c0*/  UISETP.NE.U32.AND UP2, UPT, UR4, 0x1, UPT ;  /* 0x000000010400788c */ /* 0x000fd6000bf45070 */
.L_x_8:
[----:B-1----:R-:W1:Y:S01]  /*04d0*/  SHFL.IDX PT, R2, R169, RZ, 0x1f ;  /* 0x00001fffa9027589 */ /* 0x002e6200000e0000 */
[----:B------:R-:W-:-:S04]  /*04e0*/  UISETP.NE.AND UP1, UPT, UR8, 0x2, UPT ;  /* 0x000000020800788c */ /* 0x000fc8000bf25270 */
[----:B------:R-:W-:Y:S01]  /*04f0*/  USEL UR13, URZ, 0x1, UP1 ;  /* 0x00000001ff0d7887 */ /* 0x000fe20008800000 */
[----:B-1----:R-:W-:-:S13]  /*0500*/  ISETP.NE.AND P0, PT, R2, RZ, PT ;  /* 0x000000ff0200720c */ /* 0x002fda0003f05270 */
[----:B------:R-:W-:Y:S05]  /*0510*/  @P0 BRA `(.L_x_9) ;  /* 0x0000000000bc0947 */ /* 0x000fea0003800000 */
[----:B------:R-:W-:Y:S01]  /*0520*/  ELECT P0, URZ, PT ;  /* 0x0000000000ff782f */ /* 0x000fe20003800000 */
[----:B------:R-:W-:-:S12]  /*0530*/  BSSY.RECONVERGENT B0, `(.L_x_9) ;  /* 0x000002d000007945 */ /* 0x000fd80003800200 */
[----:B------:R-:W-:Y:S05]  /*0540*/  @!P0 BRA `(.L_x_10) ;  /* 0x0000000000ac8947 */ /* 0x000fea0003800000 */
[----:B------:R-:W1:Y:S01]  /*0550*/  S2UR UR5, SR_CgaCtaId ;  /* 0x00000000000579c3 */ /* 0x000e620000008800 */
[----:B------:R-:W-:Y:S01]  /*0560*/  UMOV UR6, 0x400 ;  /* 0x0000040000067882 */ /* 0x000fe20000000000 */
[----:B------:R-:W-:Y:S01]  /*0570*/  UMOV UR4, 0x1 ;  /* 0x0000000100047882 */ /* 0x000fe20000000000 */
[----:B-1----:R-:W-:Y:S02]  /*0580*/  ULEA UR5, UR5, UR6, 0x18 ;  /* 0x0000000605057291 */ /* 0x002fe4000f8ec0ff */
[----:B------:R-:W-:-:S04]  /*0590*/  UIADD3 UR6, UPT, UPT, -UR4, 0x100000, URZ ;  /* 0x0010000004067890 */ /* 0x000fc8000fffe1ff */
[----:B------:R-:W-:Y:S02]  /*05a0*/  USHF.L.U32 UR7, UR6, 0xb, URZ ;  /* 0x0000000b06077899 */ /* 0x000fe400080006ff */
[----:B------:R-:W-:Y:S01]  /*05b0*/  USHF.L.U32 UR6, UR6, 0x1, URZ ;  /* 0x0000000106067899 */ /* 0x000fe200080006ff */
[----:B------:R-:W1:Y:S11]  /*05c0*/  FENCE.VIEW.ASYNC.S ;  /* 0x00000000000073c6 */ /* 0x000e760000000000 */
[----:B-1----:R1:W3:Y:S01]  /*05d0*/  SYNCS.EXCH.64 URZ, [UR5], UR6 ;  /* 0x0000000605ff75b2 */ /* 0x0022e20008000100 */
[----:B------:R1:W4:Y:S01]  /*05e0*/  SYNCS.EXCH.64 URZ, [UR5+0x88], UR6 ;  /* 0x0000880605ff75b2 */ /* 0x0003220008000100 */
[----:B------:R1:W1:Y:S01]  /*05f0*/  SYNCS.EXCH.64 URZ, [UR5+0x8], UR6 ;  /* 0x0000080605ff75b2 */ /* 0x0002620008000100 */
        /* <DEDUP_REMOVED lines=31> */
[----:B---34-:R-:W-:Y:S01]  /*07f0*/  NOP ;  /* 0x0000000000007918 */ /* 0x018fe20000000000 */
.L_x_10:
[----:B-1----:R-:W-:Y:S05]  /*0800*/  BSYNC.RECONVERGENT B0 ;  /* 0x0000000000007941 */ /* 0x002fea0003800200 */
.L_x_9:
[----:B------:R-:W1:Y:S01]  /*0810*/  SHFL.IDX PT, R2, R169, RZ, 0x1f ;  /* 0x00001fffa9027589 */ /* 0x000e6200000e0000 */
[----:B------:R-:W-:Y:S01]  /*0820*/  NOP ;  /* 0x0000000000007918 */ /* 0x000fe20000000000 */
[----:B-1----:R-:W-:-:S13]  /*0830*/  ISETP.NE.AND P0, PT, R2, 0x1, PT ;  /* 0x000000010200780c */ /* 0x002fda0003f05270 */
[----:B------:R-:W-:Y:S05]  /*0840*/  @P0 BRA `(.L_x_11) ;  /* 0x0000000000400947 */ /* 0x000fea0003800000 */
[----:B------:R-:W1:Y:S01]  /*0850*/  S2UR UR6, SR_CgaCtaId ;  /* 0x00000000000679c3 */ /* 0x000e620000008800 */
[----:B------:R-:W-:Y:S01]  /*0860*/  UMOV UR7, 0x400 ;  /* 0x0000040000077882 */ /* 0x000fe20000000000 */
[----:B------:R-:W-:Y:S01]  /*0870*/  UMOV UR5, 0x20 ;  /* 0x0000002000057882 */ /* 0x000fe20000000000 */
[----:B------:R-:W-:Y:S01]  /*0880*/  UMOV UR4, 0x80 ;  /* 0x0000008000047882 */ /* 0x000fe20000000000 */
[----:B------:R-:W-:-:S04]  /*0890*/  UIADD3 UR10, UPT, UPT, -UR5, 0x100000, URZ ;  /* 0x00100000050a7890 */ /* 0x000fc8000fffe1ff */
[----:B------:R-:W-:Y:S02]  /*08a0*/  USHF.L.U32 UR11, UR10, 0xb, URZ ;  /* 0x0000000b0a0b7899 */ /* 0x000fe400080006ff */
[----:B------:R-:W-:Y:S02]  /*08b0*/  USHF.L.U32 UR10, UR10, 0x1, URZ ;  /* 0x000000010a0a7899 */ /* 0x000fe400080006ff */
[----:B------:R-:W-:-:S04]  /*08c0*/  UIADD3 UR4, UPT, UPT, -UR4, 0x100000, URZ ;  /* 0x0010000004047890 */ /* 0x000fc8000fffe1ff */
[----:B------:R-:W-:Y:S02]  /*08d0*/  USHF.L.U32 UR5, UR4, 0xb, URZ ;  /* 0x0000000b04057899 */ /* 0x000fe400080006ff */
[----:B------:R-:W-:Y:S01]  /*08e0*/  USHF.L.U32 UR4, UR4, 0x1, URZ ;  /* 0x0000000104047899 */ /* 0x000fe200080006ff */
[----:B------:R-:W-:Y:S01]  /*08f0*/  ELECT P0, URZ, PT ;  /* 0x0000000000ff782f */ /* 0x000fe20003800000 */
[----:B-1----:R-:W-:Y:S01]  /*0900*/  ULEA UR6, UR6, UR7, 0x18 ;  /* 0x0000000706067291 */ /* 0x002fe2000f8ec0ff */
[----:B------:R-:W1:Y:S11]  /*0910*/  FENCE.VIEW.ASYNC.S ;  /* 0x00000000000073c6 */ /* 0x000e760000000000 */
[----:B-1----:R1:W3:Y:S01]  /*0920*/  SYNCS.EXCH.64 URZ, [UR6+0x110], UR10 ;  /* 0x0001100a06ff75b2 */ /* 0x0022e20008000100 */
[----:B------:R1:W4:Y:S01]  /*0930*/  SYNCS.EXCH.64 URZ, [UR6+0x118], UR4 ;  /* 0x0001180406ff75b2 */ /* 0x0003220008000100 */
[----:B------:R-:W-:Y:S01]  /*0940*/  NOP ;  /* 0x0000000000007918 */ /* 0x000fe20000000000 */
.L_x_11:
[----:B------:R-:W2:Y:S01]  /*0950*/  SHFL.IDX PT, R2, R169, RZ, 0x1f ;  /* 0x00001fffa9027589 */ /* 0x000ea200000e0000 */
[----:B------:R-:W-:Y:S01]  /*0960*/  NOP ;  /* 0x0000000000007918 */ /* 0x000fe20000000000 */
[----:B--2---:R-:W-:-:S13]  /*0970*/  ISETP.NE.AND P0, PT, R2, 0x3, PT ;  /* 0x000000030200780c */ /* 0x004fda0003f05270 */
[----:B------:R-:W-:Y:S05]  /*0980*/  @P0 BRA `(.L_x_12) ;  /* 0x0000000000300947 */ /* 0x000fea0003800000 */
[----:B-1----:R-:W1:Y:S01]  /*0990*/  S2UR UR5, SR_CgaCtaId ;  /* 0x00000000000579c3 */ /* 0x002e620000008800 */
[----:B------:R-:W-:Y:S01]  /*09a0*/  UMOV UR6, 0x400 ;  /* 0x0000040000067882 */ /* 0x000fe20000000000 */
[----:B------:R-:W-:Y:S01]  /*09b0*/  UMOV UR4, 0x20 ;  /* 0x0000002000047882 */ /* 0x000fe20000000000 */
[----:B------:R-:W-:Y:S01]  /*09c0*/  ELECT P0, URZ, PT ;  /* 0x0000000000ff782f */ /* 0x000fe20003800000 */
[----:B-1----:R-:W-:Y:S02]  /*09d0*/  ULEA UR5, UR5, UR6, 0x18 ;  /* 0x0000000605057291 */ /* 0x002fe4000f8ec0ff */
[----:B------:R-:W-:-:S04]  /*09e0*/  UIADD3 UR6, UPT, UPT, -UR4, 0x100000, URZ ;  /* 0x0010000004067890 */ /* 0x000fc8000fffe1ff */
[----:B------:R-:W-:Y:S02]  /*09f0*/  USHF.L.U32 UR7, UR6, 0xb, URZ ;  /* 0x0000000b06077899 */ /* 0x000fe400080006ff */
[----:B------:R-:W-:Y:S01]  /*0a00*/  USHF.L.U32 UR6, UR6, 0x1, URZ ;  /* 0x0000000106067899 */ /* 0x000fe200080006ff */
[----:B------:R-:W1:Y:S11]  /*0a10*/  FENCE.VIEW.ASYNC.S ;  /* 0x00000000000073c6 */ /* 0x000e760000000000 */
[----:B-1----:R2:W1:Y:S01]  /*0a20*/  SYNCS.EXCH.64 URZ, [UR5+0x120], UR6 ;  /* 0x0001200605ff75b2 */ /* 0x0024620008000100 */
[----:B------:R2:W1:Y:S02]  /*0a30*/  SYNCS.EXCH.64 URZ, [UR5+0x128], UR6 ;  /* 0x0001280605ff75b2 */ /* 0x0004640008000100 */
[----:B--2---:R-:W-:Y:S01]  /*0a40*/  NOP ;  /* 0x0000000000007918 */ /* 0x004fe20000000000 */
.L_x_12:
[----:B------:R-:W2:Y:S01]  /*0a50*/  SHFL.IDX PT, R2, R169, RZ, 0x1f ;  /* 0x00001fffa9027589 */ /* 0x000ea200000e0000 */
[----:B------:R-:W-:Y:S01]  /*0a60*/  NOP ;  /* 0x0000000000007918 */ /* 0x000fe20000000000 */
[----:B--2---:R-:W-:-:S13]  /*0a70*/  ISETP.NE.AND P0, PT, R2, 0x4, PT ;  /* 0x000000040200780c */ /* 0x004fda0003f05270 */
[----:B------:R-:W-:Y:S05]  /*0a80*/  @P0 BRA `(.L_x_13) ;  /* 0x00000000004c0947 */ /* 0x000fea0003800000 */
[----:B-1----:R-:W1:Y:S01]  /*0a90*/  S2UR UR5, SR_CgaCtaId ;  /* 0x00000000000579c3 */ /* 0x002e620000008800 */
[----:B------:R-:W-:Y:S01]  /*0aa0*/  UMOV UR7, 0x100 ;  /* 0x0000010000077882 */ /* 0x000fe20000000000 */
[----:B------:R-:W-:Y:S01]  /*0ab0*/  UMOV UR6, 0x400 ;  /* 0x0000040000067882 */ /* 0x000fe20000000000 */
[----:B------:R-:W-:Y:S01]  /*0ac0*/  USEL UR7, UR7, 0xe0, UP2 ;  /* 0x000000e007077887 */ /* 0x000fe20009000000 */
[----:B------:R-:W-:Y:S01]  /*0ad0*/  UMOV UR4, 0x1 ;  /* 0x0000000100047882 */ /* 0x000fe20000000000 */
[----:B------:R-:W-:Y:S01]  /*0ae0*/  ELECT P0, URZ, PT ;  /* 0x0000000000ff782f */ /* 0x000fe20003800000 */
[----:B------:R-:W-:-:S04]  /*0af0*/  UIADD3 UR10, UPT, UPT, -UR4, 0x100000, URZ ;  /* 0x00100000040a7890 */ /* 0x000fc8000fffe1ff */
[----:B------:R-:W-:Y:S02]  /*0b00*/  USHF.L.U32 UR11, UR10, 0xb, URZ ;  /* 0x0000000b0a0b7899 */ /* 0x000fe400080006ff */
[----:B------:R-:W-:Y:S02]  /*0b10*/  USHF.L.U32 UR10, UR10, 0x1, URZ ;  /* 0x000000010a0a7899 */ /* 0x000fe400080006ff */
[----:B-1----:R-:W-:Y:S02]  /*0b20*/  ULEA UR5, UR5, UR6, 0x18 ;  /* 0x0000000605057291 */ /* 0x002fe4000f8ec0ff */
[----:B------:R-:W-:-:S04]  /*0b30*/  UIADD3 UR6, UPT, UPT, -UR7, 0x100000, URZ ;  /* 0x0010000007067890 */ /* 0x000fc8000fffe1ff */
[----:B------:R-:W-:Y:S02]  /*0b40*/  USHF.L.U32 UR7, UR6, 0xb, URZ ;  /* 0x0000000b06077899 */ /* 0x000fe400080006ff */
[----:B------:R-:W-:Y:S01]  /*0b50*/  USHF.L.U32 UR6, UR6, 0x1, URZ ;  /* 0x0000000106067899 */ /* 0x000fe200080006ff */
[----:B------:R-:W1:Y:S03]  /*0b60*/  FENCE.VIEW.ASYNC.S ;  /* 0x00000000000073c6 */ /* 0x000e660000000000 */
[----:B-1----:R2:W1:Y:S08]  /*0b70*/  SYNCS.EXCH.64 URZ, [UR5+0x130], UR10 ;  /* 0x0001300a05ff75b2 */ /* 0x0024700008000100 */
[----:B------:R2:W1:Y:S01]  /*0b80*/  SYNCS.EXCH.64 URZ, [UR5+0x140], UR6 ;  /* 0x0001400605ff75b2 */ /* 0x0004620008000100 */
[----:B------:R2:W1:Y:S01]  /*0b90*/  SYNCS.EXCH.64 URZ, [UR5+0x138], UR10 ;  /* 0x0001380a05ff75b2 */ /* 0x0004620008000100 */
[----:B------:R2:W1:Y:S02]  /*0ba0*/  SYNCS.EXCH.64 URZ, [UR5+0x148], UR6 ;  /* 0x0001480605ff75b2 */ /* 0x0004640008000100 */
[----:B--2---:R-:W-:Y:S01]  /*0bb0*/  NOP ;  /* 0x0000000000007918 */ /* 0x004fe20000000000 */
.L_x_13:
[----:B------:R-:W2:Y:S01]  /*0bc0*/  SHFL.IDX PT, R2, R169, RZ, 0x1f ;  /* 0x00001fffa9027589 */ /* 0x000ea200000e0000 */
[----:B------:R-:W-:Y:S01]  /*0bd0*/  NOP ;  /* 0x0000000000007918 */ /* 0x000fe20000000000 */
[----:B--2---:R-:W-:-:S13]  /*0be0*/  ISETP.NE.AND P0, PT, R2, 0x5, PT ;  /* 0x000000050200780c */ /* 0x004fda0003f05270 */
[----:B------:R-:W-:Y:S05]  /*0bf0*/  @P0 BRA `(.L_x_14) ;  /* 0x0000000000580947 */ /* 0x000fea0003800000 */
[----:B-1----:R-:W1:Y:S01]  /*0c00*/  S2UR UR6, SR_CgaCtaId ;  /* 0x00000000000679c3 */ /* 0x002e620000008800 */
        /* <DEDUP_REMOVED lines=12> */
[----:B-1----:R2:W1:Y:S01]  /*0cd0*/  SYNCS.EXCH.64 URZ, [UR6+0x150], UR10 ;  /* 0x0001500a06ff75b2 */ /* 0x0024620008000100 */
[----:B------:R2:W1:Y:S01]  /*0ce0*/  SYNCS.EXCH.64 URZ, [UR6+0x170], UR4 ;  /* 0x0001700406ff75b2 */ /* 0x0004620008000100 */
[----:B------:R2:W1:Y:S01]  /*0cf0*/  SYNCS.EXCH.64 URZ, [UR6+0x158], UR10 ;  /* 0x0001580a06ff75b2 */ /* 0x0004620008000100 */
[----:B------:R2:W1:Y:S01]  /*0d00*/  SYNCS.EXCH.64 URZ, [UR6+0x178], UR4 ;  /* 0x0001780406ff75b2 */ /* 0x0004620008000100 */
[----:B------:R2:W1:Y:S01]  /*0d10*/  SYNCS.EXCH.64 URZ, [UR6+0x160], UR10 ;  /* 0x0001600a06ff75b2 */ /* 0x0004620008000100 */
[----:B------:R2:W1:Y:S01]  /*0d20*/  SYNCS.EXCH.64 URZ, [UR6+0x180], UR4 ;  /* 0x0001800406ff75b2 */ /* 0x0004620008000100 */
[----:B------:R2:W1:Y:S01]  /*0d30*/  SYNCS.EXCH.64 URZ, [UR6+0x168], UR10 ;  /* 0x0001680a06ff75b2 */ /* 0x0004620008000100 */
[----:B------:R2:W1:Y:S02]  /*0d40*/  SYNCS.EXCH.64 URZ, [UR6+0x188], UR4 ;  /* 0x0001880406ff75b2 */ /* 0x0004640008000100 */
[----:B--2---:R-:W-:Y:S01]  /*0d50*/  NOP ;  /* 0x0000000000007918 */ /* 0x004fe20000000000 */
.L_x_14:
        /* <DEDUP_REMOVED lines=14> */
[----:B------:R2:W1:Y:S01]  /*0e40*/  SYNCS.EXCH.64 URZ, [UR5+0x1a0], UR6 ;  /* 0x0001a00605ff75b2 */ /* 0x0004620008000100 */
[----:B------:R2:W1:Y:S01]  /*0e50*/  SYNCS.EXCH.64 URZ, [UR5+0x198], UR6 ;  /* 0x0001980605ff75b2 */ /* 0x0004620008000100 */
[----:B------:R2:W1:Y:S02]  /*0e60*/  SYNCS.EXCH.64 URZ, [UR5+0x1a8], UR6 ;  /* 0x0001a80605ff75b2 */ /* 0x0004640008000100 */
[----:B--2---:R-:W-:Y:S01]  /*0e70*/  NOP ;  /* 0x0000000000007918 */ /* 0x004fe20000000000 */
.L_x_15:
[----:B-1----:R-:W1:Y:S01]  /*0e80*/  S2UR UR5, SR_CTAID.X ;  /* 0x00000000000579c3 */ /* 0x002e620000002500 */
[----:B------:R-:W-:-:S05]  /*0e90*/  CS2R.32 R165, SR_CgaSize ;  /* 0x0000000000a57805 */ /* 0x000fca0000008a00 */
[----:B------:R-:W-:-:S05]  /*0ea0*/  IMAD R165, R165, -0xa0, RZ ;  /* 0xffffff60a5a57824 */ /* 0x000fca00078e02ff */
[----:B------:R-:W-:-:S14]  /*0eb0*/  R2UR UR7, R165 ;  /* 0x00000000a50772ca */ /* 0x000fdc00000e0000 */
[----:B------:R-:W2:Y:S01]  /*0ec0*/  LDCU UR7, c[0x0][UR7+0x2b0] ;  /* 0x00005600070777ac */ /* 0x000ea20008000800 */
[----:B------:R-:W-:Y:S01]  /*0ed0*/  NOP ;  /* 0x0000000000007918 */ /* 0x000fe20000000000 */
[----:B------:R-:W-:-:S05]  /*0ee0*/  CS2R.32 R165, SR_CgaSize ;  /* 0x0000000000a57805 */ /* 0x000fca0000008a00 */
[----:B------:R-:W-:-:S05]  /*0ef0*/  IMAD R165, R165, -0xa0, RZ ;  /* 0xffffff60a5a57824 */ /* 0x000fca00078e02ff */
[----:B------:R-:W-:-:S14]  /*0f00*/  R2UR UR6, R165 ;  /* 0x00000000a50672ca */ /* 0x000fdc00000e0000 */
[----:B------:R-:W3:Y:S01]  /*0f10*/  LDCU UR6, c[0x0][UR6+0x2b4] ;  /* 0x00005680060677ac */ /* 0x000ee20008000800 */
[----:B------:R-:W4:Y:S08]  /*0f20*/  S2UR UR4, SR_CTAID.Y ;  /* 0x00000000000479c3 */ /* 0x000f300000002600 */
[----:B------:R-:W3:Y:S01]  /*0f30*/  LDC R9, c[0x0][0xb24] ;  /* 0x0002c900ff097b82 */ /* 0x000ee20000000800 */
[----:B-1----:R-:W-:-:S02]  /*0f40*/  I2FP.F32.U32 R5, UR5 ;  /* 0x0000000500057c45 */ /* 0x002fc40008201000 */
[----:B------:R-:W-:-:S05]  /*0f50*/  CS2R.32 R3, SR_CgaSize ;  /* 0x0000000000037805 */ /* 0x000fca0000008a00 */
[----:B------:R-:W-:-:S06]  /*0f60*/  IMAD R3, R3, -0xa0, RZ ;  /* 0xffffff6003037824 */ /* 0x000fcc00078e02ff */
[----:B------:R-:W1:Y:S01]  /*0f70*/  LDC R3, c[0x0][R3+0x2a0] ;  /* 0x0000a80003037b82 */ /* 0x000e620000000800 */
[----:B------:R-:W-:Y:S01]  /*0f80*/  MOV R165, UR5 ;  /* 0x0000000500a57c02 */ /* 0x000fe20008000f00 */
[----:B--2---:R-:W-:Y:S01]  /*0f90*/  FMUL R5, R5, UR7 ;  /* 0x0000000705057c20 */ /* 0x004fe20008400000 */
[----:B----4-:R-:W-:Y:S02]  /*0fa0*/  I2FP.F32.U32 R4, UR4 ;  /* 0x0000000400047c45 */ /* 0x010fe40008201000 */
[----:B------:R-:W-:-:S05]  /*0fb0*/  CS2R.32 R2, SR_CgaSize ;  /* 0x0000000000027805 */ /* 0x000fca0000008a00 */
[----:B------:R-:W-:-:S06]  /*0fc0*/  IMAD R2, R2, -0xa0, RZ ;  /* 0xffffff6002027824 */ /* 0x000fcc00078e02ff */
[----:B------:R-:W2:Y:S01]  /*0fd0*/  LDC R2, c[0x0][R2+0x2a4] ;  /* 0x0000a90002027b82 */ /* 0x000ea20000000800 */
[----:B------:R-:W4:Y:S01]  /*0fe0*/  F2I.U32.TRUNC.NTZ R154, R5 ;  /* 0x00000005009a7305 */ /* 0x000f22000020f000 */
[----:B------:R-:W-:Y:S01]  /*0ff0*/  MOV R155, UR4 ;  /* 0x00000004009b7c02 */ /* 0x000fe20008000f00 */
[----:B---3--:R-:W-:-:S05]  /*1000*/  FMUL R4, R4, UR6 ;  /* 0x0000000604047c20 */ /* 0x008fca0008400000 */
[----:B------:R-:W-:Y:S01]  /*1010*/  BAR.SYNC.DEFER_BLOCKING 0x0 ;  /* 0x0000000000007b1d */ /* 0x000fe20000010000 */
[----:B------:R-:W-:-:S05]  /*1020*/  ISETP.GE.AND P0, PT, R9, 0x1, PT ;  /* 0x000000010900780c */ /* 0x000fca0003f06270 */
[----:B------:R-:W3:Y:S02]  /*1030*/  F2I.U32.TRUNC.NTZ R143, R4 ;  /* 0x00000004008f7305 */ /* 0x000ee4000020f000 */
[----:B------:R-:W2:Y:S01]  /*1040*/  S2UR UR36, SR_CTAID.Z ;  /* 0x00000000002479c3 */ /* 0x000ea20000002700 */
[----:B----4-:R-:W-:-:S05]  /*1050*/  IADD3 R154, PT, PT, -R154, RZ, RZ ;  /* 0x000000ff9a9a7210 */ /* 0x010fca0007ffe1ff */
[----:B-1----:R-:W-:Y:S01]  /*1060*/  IMAD R154, R3, R154, UR5 ;  /* 0x00000005039a7e24 */ /* 0x002fe2000f8e029a */
[----:B---3--:R-:W-:-:S05]  /*1070*/  IADD3 R143, PT, PT, -R143, RZ, RZ ;  /* 0x000000ff8f8f7210 */ /* 0x008fca0007ffe1ff */
[----:B--2---:R-:W-:Y:S01]  /*1080*/  IMAD R143, R2, R143, UR4 ;  /* 0x00000004028f7e24 */ /* 0x004fe2000f8e028f */
[----:B------:R-:W-:Y:S06]  /*1090*/  @!P0 BRA `(.L_x_16) ;  /* 0x0000000000b88947 */ /* 0x000fec0003800000 */
[----:B------:R-:W1:Y:S01]  /*10a0*/  LDC.64 R4, c[0x0][0xb18] ;  /* 0x0002c600ff047b82 */ /* 0x000e620000000a00 */
[----:B------:R-:W-:-:S07]  /*10b0*/  ISETP.NE.AND P0, PT, R9, 0x1, PT ;  /* 0x000000010900780c */ /* 0x000fce0003f05270 */
[----:B------:R-:W2:Y:S08]  /*10c0*/  LDC R10, c[0x0][0xb0c] ;  /* 0x0002c300ff0a7b82 */ /* 0x000eb00000000800 */
[----:B------:R-:W3:Y:S08]  /*10d0*/  LDC R11, c[0x0][0x370] ;  /* 0x0000dc00ff0b7b82 */ /* 0x000ef00000000800 */
[----:B------:R-:W4:Y:S01]  /*10e0*/  LDC R12, c[0x0][0x374] ;  /* 0x0000dd00ff0c7b82 */ /* 0x000f220000000800 */
[----:B-1----:R-:W-:-:S07]  /*10f0*/  ISETP.NE.AND P1, PT, R4, 0x1, PT ;  /* 0x000000010400780c */ /* 0x002fce0003f25270 */
[----:B------:R-:W3:Y:S01]  /*1100*/  LDC.64 R6, c[0x0][0xb10] ;  /* 0x0002c400ff067b82 */ /* 0x000ee20000000a00 */
[----:B--2---:R-:W-:-:S07]  /*1110*/  ISETP.NE.AND P2, PT, R10, 0x1, PT ;  /* 0x000000010a00780c */ /* 0x004fce0003f45270 */
[----:B------:R-:W1:Y:S08]  /*1120*/  LDC R8, c[0x0][0xb20] ;  /* 0x0002c800ff087b82 */ /* 0x000e700000000800 */
[----:B------:R-:W2:Y:S01]  /*1130*/  LDC.64 R2, c[0x0][0xb28] ;  /* 0x0002ca00ff027b82 */ /* 0x000ea20000000a00 */
[----:B----4-:R-:W-:-:S04]  /*1140*/  IMAD.HI.U32 R13, R12, R5, RZ ;  /* 0x000000050c0d7227 */ /* 0x010fc800078e00ff */
[----:B------:R-:W-:-:S04]  /*1150*/  IMAD.HI.U32 R5, R155, R5, RZ ;  /* 0x000000059b057227 */ /* 0x000fc800078e00ff */
[----:B---3--:R-:W-:-:S04]  /*1160*/  IMAD.HI.U32 R14, R11, R6, RZ ;  /* 0x000000060b0e7227 */ /* 0x008fc800078e00ff */
[----:B------:R-:W-:Y:S01]  /*1170*/  IMAD.HI.U32 R16, R165, R6, RZ ;  /* 0x00000006a5107227 */ /* 0x000fe200078e00ff */
[-C--:B------:R-:W-:Y:S02]  /*1180*/  @P2 SHF.R.U32.HI R11, RZ, R7.reuse, R14 ;  /* 0x00000007ff0b2219 */ /* 0x080fe4000001160e */
[-C--:B-1----:R-:W-:Y:S02]  /*1190*/  @P1 SHF.R.U32.HI R12, RZ, R8.reuse, R13 ;  /* 0x00000008ff0c1219 */ /* 0x082fe4000001160d */
[----:B------:R-:W-:Y:S02]  /*11a0*/  SHF.R.U32.HI R8, RZ, R8, R5 ;  /* 0x00000008ff087219 */ /* 0x000fe40000011605 */
[----:B------:R-:W-:Y:S02]  /*11b0*/  SHF.R.U32.HI R16, RZ, R7, R16 ;  /* 0x00000007ff107219 */ /* 0x000fe40000011610 */
[----:B------:R-:W-:Y:S01]  /*11c0*/  SEL R5, R155, R8, !P1 ;  /* 0x000000089b057207 */ /* 0x000fe20004800000 */
[----:B--2---:R-:W-:Y:S01]  /*11d0*/  IMAD.HI.U32 R14, R12, R2, RZ ;  /* 0x000000020c0e7227 */ /* 0x004fe200078e00ff */
[----:B------:R-:W-:-:S03]  /*11e0*/  SEL R7, R165, R16, !P2 ;  /* 0x00000010a5077207 */ /* 0x000fc60005000000 */
[----:B------:R-:W-:Y:S01]  /*11f0*/  IMAD.HI.U32 R6, R11, R2, RZ ;  /* 0x000000020b067227 */ /* 0x000fe200078e00ff */
[----:B------:R-:W-:-:S04]  /*1200*/  @P0 SHF.R.U32.HI R12, RZ, R3, R14 ;  /* 0x00000003ff0c0219 */ /* 0x000fc8000001160e */
[----:B------:R-:W-:Y:S01]  /*1210*/  @P0 SHF.R.U32.HI R11, RZ, R3, R6 ;  /* 0x00000003ff0b0219 */ /* 0x000fe20000011606 */
[----:B------:R-:W-:-:S04]  /*1220*/  IMAD R12, R12, R9, RZ ;  /* 0x000000090c0c7224 */ /* 0x000fc800078e02ff */
[----:B------:R-:W-:Y:S01]  /*1230*/  IMAD R6, R11, R9, RZ ;  /* 0x000000090b067224 */ /* 0x000fe200078e02ff */
[----:B------:R-:W-:-:S04]  /*1240*/  ISETP.GE.AND P1, PT, R5, R12, PT ;  /* 0x0000000c0500720c */ /* 0x000fc80003f26270 */
[----:B------:R-:W-:Y:S01]  /*1250*/  ISETP.GE.OR P1, PT, R7, R6, P1 ;  /* 0x000000060700720c */ /* 0x000fe20000f26670 */
[----:B------:R-:W-:-:S05]  /*1260*/  IMAD.HI.U32 R6, R5, R2, RZ ;  /* 0x0000000205067227 */ /* 0x000fca00078e00ff */
[----:B------:R-:W-:-:S04]  /*1270*/  SHF.R.U32.HI R6, RZ, R3, R6 ;  /* 0x00000003ff067219 */ /* 0x000fc80000011606 */
[----:B------:R-:W-:-:S03]  /*1280*/  SEL R6, R5, R6, !P0 ;  /* 0x0000000605067207 */ /* 0x000fc60004000000 */
[----:B------:R-:W-:Y:S01]  /*1290*/  @!P1 IMAD.HI.U32 R8, R7, R2, RZ ;  /* 0x0000000207089227 */ /* 0x000fe200078e00ff */
[----:B------:R-:W-:-:S04]  /*12a0*/  IADD3 R2, PT, PT, -R6, RZ, RZ ;  /* 0x000000ff06027210 */ /* 0x000fc80007ffe1ff */
[----:B------:R-:W-:Y:S01]  /*12b0*/  @!P1 SHF.R.U32.HI R8, RZ, R3, R8 ;  /* 0x00000003ff089219 */ /* 0x000fe20000011608 */
[----:B------:R-:W-:-:S03]  /*12c0*/  IMAD R2, R9, R2, R5 ;  /* 0x0000000209027224 */ /* 0x000fc600078e0205 */
[----:B------:R-:W-:Y:S02]  /*12d0*/  @!P1 SEL R3, R7, R8, !P0 ;  /* 0x0000000807039207 */ /* 0x000fe40004000000 */
[----:B------:R-:W-:-:S03]  /*12e0*/  IADD3 R8, PT, PT, -R5, RZ, RZ ;  /* 0x000000ff05087210 */ /* 0x000fc60007ffe1ff */
[--C-:B------:R-:W-:Y:S02]  /*12f0*/  @!P1 IMAD.IADD R6, R6, 0x1, -R3.reuse ;  /* 0x0000000106069824 */ /* 0x100fe400078e0a03 */
[----:B------:R-:W-:Y:S01]  /*1300*/  @!P1 IMAD R3, R2, R11, R3 ;  /* 0x0000000b02039224 */ /* 0x000fe200078e0203 */
[----:B------:R-:W-:Y:S01]  /*1310*/  IADD3 R2, PT, PT, -R7, RZ, RZ ;  /* 0x000000ff07027210 */ /* 0x000fe20007ffe1ff */
[----:B------:R-:W-:Y:S02]  /*1320*/  @!P1 IMAD R5, R6, R9, R7 ;  /* 0x0000000906059224 */ /* 0x000fe400078e0207 */
[----:B------:R-:W-:Y:S02]  /*1330*/  IMAD R8, R4, R8, R155 ;  /* 0x0000000804087224 */ /* 0x000fe400078e029b */
[----:B------:R-:W-:Y:S02]  /*1340*/  @!P1 IMAD.MOV.U32 R7, RZ, RZ, R3 ;  /* 0x000000ffff079224 */ /* 0x000fe400078e0003 */
[----:B------:R-:W-:-:S02]  /*1350*/  IMAD R2, R10, R2, R165 ;  /* 0x000000020a027224 */ /* 0x000fc400078e02a5 */
[----:B------:R-:W-:Y:S02]  /*1360*/  IMAD R155, R5, R4, R8 ;  /* 0x00000004059b7224 */ /* 0x000fe400078e0208 */
[----:B------:R-:W-:Y:S02]  /*1370*/  IMAD R165, R7, R10, R2 ;  /* 0x0000000a07a57224 */ /* 0x000fe400078e0202 */
.L_x_16:
[----:B------:R-:W1:Y:S01]  /*1380*/  LDCU UR4, c[0x0][0xb30] ;  /* 0x00016600ff0477ac */ /* 0x000e620008000800 */
[----:B------:R-:W2:Y:S08]  /*1390*/  S2UR UR37, SR_CgaCtaId ;  /* 0x00000000002579c3 */ /* 0x000eb00000008800 */
[----:B------:R-:W3:Y:S01]  /*13a0*/  LDC R72, c[0x0][0xb24] ;  /* 0x0002c900ff487b82 */ /* 0x000ee20000000800 */
[----:B-1----:R-:W-:-:S09]  /*13b0*/  UISETP.NE.AND UP1, UPT, UR4, 0x1, UPT ;  /* 0x000000010400788c */ /* 0x002fd2000bf25270 */
[----:B--2---:R-:W-:Y:S05]  /*13c0*/  BRA.U UP1, `(.L_x_17) ;  /* 0x0000000101407547 */ /* 0x004fea000b800000 */
[----:B------:R-:W1:Y:S08]  /*13d0*/  LDC.64 R4, c[0x0][0xb10] ;  /* 0x0002c400ff047b82 */ /* 0x000e700000000a00 */
[----:B------:R-:W2:Y:S08]  /*13e0*/  LDC.64 R2, c[0x0][0xb18] ;  /* 0x0002c600ff027b82 */ /* 0x000eb00000000a00 */
[----:B------:R-:W4:Y:S08]  /*13f0*/  LDC R6, c[0x0][0xb20] ;  /* 0x0002c800ff067b82 */ /* 0x000f300000000800 */
[----:B------:R-:W3:Y:S01]  /*1400*/  LDC R8, c[0x0][0xb0c] ;  /* 0x0002c300ff087b82 */ /* 0x000ee20000000800 */
[----:B-1----:R-:W-:-:S05]  /*1410*/  IMAD.HI.U32 R4, R165, R4, RZ ;  /* 0x00000004a5047227 */ /* 0x002fca00078e00ff */
[----:B------:R-:W-:Y:S01]  /*1420*/  SHF.R.U32.HI R4, RZ, R5, R4 ;  /* 0x00000005ff047219 */ /* 0x000fe20000011604 */
[----:B--2---:R-:W-:Y:S01]  /*1430*/  IMAD.HI.U32 R3, R155, R3, RZ ;  /* 0x000000039b037227 */ /* 0x004fe200078e00ff */
[----:B------:R-:W-:-:S04]  /*1440*/  ISETP.NE.AND P0, PT, R2, 0x1, PT ;  /* 0x000000010200780c */ /* 0x000fc80003f05270 */
[----:B----4-:R-:W-:-:S04]  /*1450*/  SHF.R.U32.HI R6, RZ, R6, R3 ;  /* 0x00000006ff067219 */ /* 0x010fc80000011603 */
[----:B------:R-:W-:Y:S02]  /*1460*/  SEL R3, R155, R6, !P0 ;  /* 0x000000069b037207 */ /* 0x000fe40004000000 */
[----:B---3--:R-:W-:-:S04]  /*1470*/  ISETP.NE.AND P1, PT, R8, 0x1, PT ;  /* 0x000000010800780c */ /* 0x008fc80003f25270 */
[----:B------:R-:W-:-:S05]  /*1480*/  SEL R4, R165, R4, !P1 ;  /* 0x00000004a5047207 */ /* 0x000fca0004800000 */
[----:B------:R-:W-:Y:S02]  /*1490*/  IMAD.IADD R5, R3, 0x1, -R4 ;  /* 0x0000000103057824 */ /* 0x000fe400078e0a04 */
[----:B------:R-:W-:Y:S02]  /*14a0*/  IMAD.IADD R3, R4, 0x1, -R3 ;  /* 0x0000000104037824 */ /* 0x000fe400078e0a03 */
[----:B------:R-:W-:Y:S02]  /*14b0*/  IMAD R165, R5, R8, R165 ;  /* 0x0000000805a57224 */ /* 0x000fe400078e02a5 */
[----:B------:R-:W-:-:S07]  /*14c0*/  IMAD R155, R3, R2, R155 ;  /* 0x00000002039b7224 */ /* 0x000fce00078e029b */
.L_x_17:
[----:B------:R-:W-:Y:S01]  /*14d0*/  BAR.SYNC.DEFER_BLOCKING 0x0 ;  /* 0x0000000000007b1d */ /* 0x000fe20000010000 */
[----:B------:R-:W-:Y:S01]  /*14e0*/  UISETP.NE.AND UP1, UPT, UR8, 0x2, UPT ;  /* 0x000000020800788c */ /* 0x000fe2000bf25270 */
[----:B------:R-:W-:Y:S02]  /*14f0*/  ISETP.NE.OR P5, PT, R0, 0x2, !P5 ;  /* 0x000000020000780c */ /* 0x000fe40006fa5670 */
[----:B------:R-:W-:-:S06]  /*1500*/  LOP3.LUT R2, R166, 0x1f, RZ, 0xc0, !PT ;  /* 0x0000001fa6027812 */ /* 0x000fcc00078ec0ff */
[----:B------:R-:W-:Y:S05]  /*1510*/  BRA.U UP1, `(.L_x_18) ;  /* 0x0000001901307547 */ /* 0x000fea000b800000 */
[----:B------:R-:W1:Y:S01]  /*1520*/  LDCU UR13, c[0x0][0x38c] ;  /* 0x00007180ff0d77ac */ /* 0x000e620008000800 */
[----:B------:R-:W2:Y:S01]  /*1530*/  LDC R9, c[0x0][0x370] ;  /* 0x0000dc00ff097b82 */ /* 0x000ea20000000800 */
[----:B------:R-:W-:Y:S01]  /*1540*/  PLOP3.LUT P1, PT, PT, PT, UP2, 0x80, 0x8 ;  /* 0x000000000008781c */ /* 0x000fe20003f2f028 */
[----:B------:R-:W-:Y:S01]  /*1550*/  IMAD.MOV.U32 R15, RZ, RZ, 0x1 ;  /* 0x00000001ff0f7424 */ /* 0x000fe200078e00ff */
[----:B------:R-:W-:Y:S01]  /*1560*/  ISETP.EQ.OR P4, PT, R2, RZ, P5 ;  /* 0x000000ff0200720c */ /* 0x000fe20002f82670 */
[----:B------:R-:W-:Y:S01]  /*1570*/  IMAD.MOV.U32 R14, RZ, RZ, RZ ;  /* 0x000000ffff0e7224 */ /* 0x000fe200078e00ff */
[----:B------:R-:W-:Y:S02]  /*1580*/  PLOP3.LUT P1, PT, P1, PT, PT, 0x8, 0x80 ;  /* 0x000000000080781c */ /* 0x000fe40000f2e170 */
[----:B------:R-:W-:Y:S01]  /*1590*/  CS2R R12, SRZ ;  /* 0x00000000000c7805 */ /* 0x000fe2000001ff00 */
[----:B------:R-:W-:Y:S01]  /*15a0*/  IMAD.MOV.U32 R10, RZ, RZ, 0x1 ;  /* 0x00000001ff0a7424 */ /* 0x000fe200078e00ff */
[----:B------:R-:W4:Y:S01]  /*15b0*/  LDC R0, c[0x0][0x374] ;  /* 0x0000dd00ff007b82 */ /* 0x000f220000000800 */
[----:B------:R-:W2:Y:S01]  /*15c0*/  LDCU.64 UR22, c[0x0][0x348] ;  /* 0x00006900ff1677ac */ /* 0x000ea20008000a00 */
[----:B------:R-:W-:Y:S01]  /*15d0*/  UMOV UR6, URZ ;  /* 0x000000ff00067c82 */ /* 0x000fe20008000000 */
[----:B-1----:R-:W-:-:S04]  /*15e0*/  UIADD3 UR5, UPT, UPT, UR13, 0x3f, URZ ;  /* 0x0000003f0d057890 */ /* 0x002fc8000fffe0ff */
[----:B------:R-:W-:-:S04]  /*15f0*/  USHF.R.S32.HI UR4, URZ, 0x1f, UR5 ;  /* 0x0000001fff047899 */ /* 0x000fc80008011405 */
[----:B------:R-:W-:-:S04]  /*1600*/  ULEA.HI UR4, UR4, UR5, URZ, 0x6 ;  /* 0x0000000504047291 */ /* 0x000fc8000f8f30ff */
[----:B------:R-:W-:Y:S02]  /*1610*/  USHF.R.S32.HI UR15, URZ, 0x6, UR4 ;  /* 0x00000006ff0f7899 */ /* 0x000fe40008011404 */
[----:B------:R-:W-:Y:S02]  /*1620*/  UIADD3 UR4, UPT, UPT, UR13, -0x1, URZ ;  /* 0xffffffff0d047890 */ /* 0x000fe4000fffe0ff */
[----:B------:R-:W-:Y:S02]  /*1630*/  UISETP.LT.U32.AND UP0, UPT, UR15, 0x11, UPT ;  /* 0x000000110f00788c */ /* 0x000fe4000bf01070 */
[----:B------:R-:W-:Y:S02]  /*1640*/  UISETP.GE.U32.AND UP1, UPT, UR4, -0x7f, UPT ;  /* 0xffffff810400788c */ /* 0x000fe4000bf26070 */
[----:B------:R-:W-:Y:S02]  /*1650*/  USEL UR14, UR15, 0x11, UP0 ;  /* 0x000000110f0e7887 */ /* 0x000fe40008000000 */
[----:B------:R-:W-:-:S02]  /*1660*/  UIADD3 UR13, UPT, UPT, UR13, 0x7e, URZ ;  /* 0x0000007e0d0d7890 */ /* 0x000fc4000fffe0ff */
[----:B------:R-:W-:Y:S02]  /*1670*/  UIADD3 UR5, UPT, UPT, UR14, -0x1, URZ ;  /* 0xffffffff0e057890 */ /* 0x000fe4000fffe0ff */
[----:B------:R-:W-:-:S03]  /*1680*/  UIADD3 UR7, UPT, UPT, UR15, -UR14, URZ ;  /* 0x8000000e0f077290 */ /* 0x000fc6000fffe0ff */
[----:B------:R-:W-:-:S04]  /*1690*/  @UP1 UIADD3 UR5, UPT, UPT, UR14, URZ, URZ ;  /* 0x000000ff0e051290 */ /* 0x000fc8000fffe0ff */
[----:B--2---:R-:W-:-:S12]  /*16a0*/  UIADD3 UR5, UPT, UPT, UR5, 0x1, URZ ;  /* 0x0000000105057890 */ /* 0x004fd8000fffe0ff */
.L_x_36:
[----:B------:R-:W-:Y:S01]  /*16b0*/  UISETP.NE.AND UP0, UPT, UR37, URZ, UPT ;  /* 0x000000ff2500728c */ /* 0x000fe2000bf05270 */
[----:B------:R-:W1:Y:S08]  /*16c0*/  S2UR UR37, SR_CgaCtaId ;  /* 0x00000000002579c3 */ /* 0x000e700000008800 */
[----:B------:R-:W-:Y:S05]  /*16d0*/  BRA.U UP0, `(.L_x_19) ;  /* 0x0000000100347547 */ /* 0x000fea000b800000 */
[----:B------:R-:W2:Y:S01]  /*16e0*/  S2R R2, SR_CgaCtaId ;  /* 0x0000000000027919 */ /* 0x000ea20000008800 */
[----:B------:R-:W-:-:S04]  /*16f0*/  MOV R3, 0x400 ;  /* 0x0000040000037802 */ /* 0x000fc80000000f00 */
[----:B--2---:R-:W-:Y:S02]  /*1700*/  LEA R3, R2, R3, 0x18 ;  /* 0x0000000302037211 */ /* 0x004fe400078ec0ff */
[----:B------:R-:W-:-:S03]  /*1710*/  SHF.L.U32 R2, R10, 0x1f, RZ ;  /* 0x0000001f0a027819 */ /* 0x000fc600000006ff */
[----:B------:R-:W-:-:S04]  /*1720*/  IMAD R3, R12, 0x8, R3 ;  /* 0x000000080c037824 */ /* 0x000fc800078e0203 */
[----:B------:R-:W2:Y:S02]  /*1730*/  SYNCS.PHASECHK.TRANS64.TRYWAIT P0, [R3+URZ+0x1a0], R2 ;  /* 0x0001a002030075a7 */ /* 0x000ea400080011ff */
[----:B--2---:R-:W-:Y:S05]  /*1740*/  @!P0 BRA `(.L_x_20) ;  /* 0x00000058008c8947 */ /* 0x004fea0003800000 */
.L_x_109:
[----:B------:R-:W-:Y:S01]  /*1750*/  VIADD R12, R12, 0x1 ;  /* 0x000000010c0c7836 */ /* 0x000fe20000000000 */
[----:B------:R2:W-:Y:S04]  /*1760*/  SYNCS.ARRIVE.TRANS64.A1T0 RZ, [R3+URZ+0x190], RZ ;  /* 0x000190ff03ff79a7 */ /* 0x0005e800081000ff */
[----:B------:R-:W-:-:S04]  /*1770*/  ISETP.NE.AND P0, PT, R12, 0x2, PT ;  /* 0x000000020c00780c */ /* 0x000fc80003f05270 */
[----:B------:R-:W-:Y:S02]  /*1780*/  SEL R12, R12, RZ, P0 ;  /* 0x000000ff0c0c7207 */ /* 0x000fe40000000000 */
[----:B--2---:R-:W-:-:S04]  /*1790*/  SEL R3, RZ, 0x1, P0 ;  /* 0x00000001ff037807 */ /* 0x004fc80000000000 */
[----:B------:R-:W-:-:S07]  /*17a0*/  LOP3.LUT R10, R10, R3, RZ, 0x3c, !PT ;  /* 0x000000030a0a7212 */ /* 0x000fce00078e3cff */
.L_x_19:
[----:B------:R-:W-:Y:S01]  /*17b0*/  UMOV UR4, 0x400 ;  /* 0x0000040000047882 */ /* 0x000fe20000000000 */
[----:B------:R-:W-:Y:S01]  /*17c0*/  SHF.L.U32 R2, R15, 0x1f, RZ ;  /* 0x0000001f0f027819 */ /* 0x000fe200000006ff */
[----:B-1----:R-:W-:Y:S01]  /*17d0*/  ULEA UR4, UR37, UR4, 0x18 ;  /* 0x0000000425047291 */ /* 0x002fe2000f8ec0ff */
[----:B------:R-:W-:Y:S01]  /*17e0*/  R2UR UR35, R165 ;  /* 0x00000000a52372ca */ /* 0x000fe200000e0000 */
[----:B------:R-:W-:Y:S01]  /*17f0*/  UISETP.GE.U32.AND UP0, UPT, UR13, 0x7f, UPT ;  /* 0x0000007f0d00788c */ /* 0x000fe2000bf06070 */
[----:B------:R-:W-:Y:S01]  /*1800*/  R2UR UR11, R155 ;  /* 0x000000009b0b72ca */ /* 0x000fe200000e0000 */
[----:B------:R-:W-:Y:S01]  /*1810*/  ULEA UR8, UR6, UR4, 0x3 ;  /* 0x0000000406087291 */ /* 0x000fe2000f8e18ff */
[----:B------:R-:W-:-:S08]  /*1820*/  UMOV UR24, URZ ;  /* 0x000000ff00187c82 */ /* 0x000fd00008000000 */
[----:B------:R1:W2:Y:S01]  /*1830*/  SYNCS.PHASECHK.TRANS64.TRYWAIT P0, [UR8+0x88], R2 ;  /* 0x00008802ff0075a7 */ /* 0x0002a20008001108 */
[----:B------:R-:W-:Y:S02]  /*1840*/  USHF.L.U32 UR35, UR35, 0x7, URZ ;  /* 0x0000000723237899 */ /* 0x000fe400080006ff */
[----:B------:R-:W-:Y:S01]  /*1850*/  USHF.L.U32 UR11, UR11, 0x6, URZ ;  /* 0x000000060b0b7899 */ /* 0x000fe200080006ff */
[----:B------:R-:W-:Y:S11]  /*1860*/  BRA.U !UP0, `(.L_x_21) ;  /* 0x0000000108a87547 */ /* 0x000ff6000b800000 */
[----:B------:R-:W-:Y:S01]  /*1870*/  UMOV UR16, URZ ;  /* 0x000000ff00107c82 */ /* 0x000fe20008000000 */
[----:B------:R-:W-:-:S05]  /*1880*/  UMOV UR17, UR6 ;  /* 0x0000000600117c82 */ /* 0x000fca0008000000 */
.L_x_26:
[----:B-1----:R-:W-:Y:S01]  /*1890*/  ULEA UR33, UR17, UR4, 0x3 ;  /* 0x0000000411217291 */ /* 0x002fe2000f8e18ff */
[----:B--2---:R-:W-:Y:S01]  /*18a0*/  @!P5 MOV R3, 0x3000 ;  /* 0x000030000003d802 */ /* 0x004fe20000000f00 */
[----:B--2---:R-:W-:Y:S10]  /*18b0*/  @P0 BRA `(.L_x_22) ;  /* 0x00000000000c0947 */ /* 0x004ff40003800000 */
[----:B------:R-:W-:-:S04]  /*18c0*/  SHF.L.U32 R5, R15, 0x1f, RZ ;  /* 0x0000001f0f057819 */ /* 0x000fc800000006ff */
[----:B------:R-:W2:Y:S02]  /*18d0*/  SYNCS.PHASECHK.TRANS64.TRYWAIT P0, [UR33+0x88], R5 ;  /* 0x00008805ff0075a7 */ /* 0x000ea40008001121 */
[----:B--2---:R-:W-:Y:S05]  /*18e0*/  @!P0 BRA `(.L_x_23) ;  /* 0x0000005800388947 */ /* 0x004fea0003800000 */
.L_x_22:
[----:B------:R2:W-:Y:S01]  /*18f0*/  @!P5 SYNCS.ARRIVE.TRANS64 RZ, [UR33], R3 ;  /* 0x00000003ffffd9a7 */ /* 0x0005e20008000021 */
[----:B------:R-:W-:Y:S04]  /*1900*/  BSSY.RECONVERGENT B0, `(.L_x_24) ;  /* 0x0000003000007945 */ /* 0x000fe80003800200 */
[----:B------:R-:W-:Y:S05]  /*1910*/  @P4 BRA `(.L_x_25) ;  /* 0x0000000000044947 */ /* 0x000fea0003800000 */
[----:B------:R-:W-:Y:S05]  /*1920*/  BPT.TRAP 0x1 ;  /* 0x000000040000795c */ /* 0x000fea0000300000 */
.L_x_25:
[----:B------:R-:W-:Y:S05]  /*1930*/  BSYNC.RECONVERGENT B0 ;  /* 0x0000000000007941 */ /* 0x000fea0003800200 */
.L_x_24:
[----:B------:R-:W-:Y:S02]  /*1940*/  UIADD3 UR6, UPT, UPT, UR17, 0x1, URZ ;  /* 0x0000000111067890 */ /* 0x000fe4000fffe0ff */
[----:B------:R-:W-:Y:S02]  /*1950*/  ULEA UR32, UR17, UR4, 0xd ;  /* 0x0000000411207291 */ /* 0x000fe4000f8e68ff */
[----:B------:R-:W-:Y:S02]  /*1960*/  UISETP.NE.AND UP0, UPT, UR6, 0x11, UPT ;  /* 0x000000110600788c */ /* 0x000fe4000bf05270 */
[----:B------:R-:W-:Y:S02]  /*1970*/  UIADD3 UR26, UP1, UPT, UR22, 0x80, URZ ;  /* 0x00000080161a7890 */ /* 0x000fe4000ff3e0ff */
[----:B------:R-:W-:Y:S02]  /*1980*/  USEL UR9, URZ, 0x1, UP0 ;  /* 0x00000001ff097887 */ /* 0x000fe40008000000 */
[----:B------:R-:W-:-:S02]  /*1990*/  USEL UR6, UR6, URZ, UP0 ;  /* 0x000000ff06067287 */ /* 0x000fc40008000000 */
[----:B------:R-:W-:Y:S02]  /*19a0*/  UIADD3 UR20, UP0, UPT, UR22, 0x180, URZ ;  /* 0x0000018016147890 */ /* 0x000fe4000ff1e0ff */
[----:B------:R-:W-:Y:S01]  /*19b0*/  ULEA UR8, UR6, UR4, 0x3 ;  /* 0x0000000406087291 */ /* 0x000fe2000f8e18ff */
[----:B------:R-:W-:Y:S01]  /*19c0*/  LOP3.LUT R15, R15, UR9, RZ, 0x3c, !PT ;  /* 0x000000090f0f7c12 */ /* 0x000fe2000f8e3cff */
[----:B------:R-:W-:Y:S02]  /*19d0*/  USHF.L.U32 UR34, UR16, 0x6, URZ ;  /* 0x0000000610227899 */ /* 0x000fe400080006ff */
[----:B------:R-:W-:Y:S01]  /*19e0*/  UIADD3.X UR27, UPT, UPT, URZ, UR23, URZ, UP1, !UPT ;  /* 0x00000017ff1b7290 */ /* 0x000fe20008ffe4ff */
[----:B-1----:R-:W-:Y:S01]  /*19f0*/  SHF.L.U32 R2, R15, 0x1f, RZ ;  /* 0x0000001f0f027819 */ /* 0x002fe200000006ff */
[----:B------:R-:W-:Y:S02]  /*1a00*/  UIADD3 UR32, UPT, UPT, UR32, 0x4400, URZ ;  /* 0x0000440020207890 */ /* 0x000fe4000fffe0ff */
[----:B------:R-:W-:Y:S01]  /*1a10*/  UIADD3.X UR21, UPT, UPT, URZ, UR23, URZ, UP0, !UPT ;  /* 0x00000017ff157290 */ /* 0x000fe200087fe4ff */
[----:B------:R1:W1:Y:S01]  /*1a20*/  SYNCS.PHASECHK.TRANS64.TRYWAIT P0, [UR8+0x88], R2 ;  /* 0x00008802ff0075a7 */ /* 0x0002620008001108 */
[----:B------:R-:W-:Y:S01]  /*1a30*/  ULEA UR8, UR17, UR4, 0xc ;  /* 0x0000000411087291 */ /* 0x000fe2000f8e60ff */
[----:B------:R-:W-:Y:S01]  /*1a40*/  UMOV UR18, 0x0 ;  /* 0x0000000000127882 */ /* 0x000fe20000000000 */
[----:B------:R-:W-:-:S02]  /*1a50*/  UMOV UR19, 0x10000000 ;  /* 0x1000000000137882 */ /* 0x000fc40000000000 */
[----:B------:R-:W-:Y:S01]  /*1a60*/  UIADD3 UR8, UPT, UPT, UR8, 0x26400, URZ ;  /* 0x0002640008087890 */ /* 0x000fe2000fffe0ff */
[----:B------:R1:W-:Y:S01]  /*1a70*/  UTMALDG.3D [UR32], [UR26], desc[UR18] ;  /* 0x000012201a0075b4 */ /* 0x0003e20008011000 */
[----:B------:R-:W-:Y:S01]  /*1a80*/  UMOV UR12, UR36 ;  /* 0x00000024000c7c82 */ /* 0x000fe20008000000 */
[----:B------:R-:W-:Y:S01]  /*1a90*/  UMOV UR9, UR33 ;  /* 0x0000002100097c82 */ /* 0x000fe20008000000 */
[----:B------:R-:W-:Y:S01]  /*1aa0*/  UMOV UR10, UR34 ;  /* 0x00000022000a7c82 */ /* 0x000fe20008000000 */
[----:B------:R-:W-:Y:S01]  /*1ab0*/  UIADD3 UR16, UPT, UPT, UR16, 0x1, URZ ;  /* 0x0000000110107890 */ /* 0x000fe2000fffe0ff */
[----:B------:R-:W-:Y:S01]  /*1ac0*/  UMOV UR24, UR5 ;  /* 0x0000000500187c82 */ /* 0x000fe20008000000 */
[----:B------:R-:W-:Y:S02]  /*1ad0*/  UMOV UR17, UR6 ;  /* 0x0000000600117c82 */ /* 0x000fe40008000000 */
[----:B------:R1:W-:Y:S01]  /*1ae0*/  UTMALDG.3D [UR8], [UR20], desc[UR18] ;  /* 0x00001208140075b4 */ /* 0x0003e20008011000 */
[----:B------:R-:W-:-:S09]  /*1af0*/  UISETP.NE.AND UP0, UPT, UR16, UR5, UPT ;  /* 0x000000051000728c */ /* 0x000fd2000bf05270 */
[----:B------:R-:W-:Y:S05]  /*1b00*/  BRA.U UP0, `(.L_x_26) ;  /* 0xfffffffd00607547 */ /* 0x000fea000b83ffff */
.L_x_21:
[----:B-1----:R-:W-:Y:S01]  /*1b10*/  ULEA UR8, UR6, UR4, 0x3 ;  /* 0x0000000406087291 */ /* 0x002fe2000f8e18ff */
[----:B------:R-:W-:Y:S01]  /*1b20*/  SHF.L.U32 R2, R15, 0x1f, RZ ;  /* 0x0000001f0f027819 */ /* 0x000fe200000006ff */
[----:B------:R-:W-:Y:S01]  /*1b30*/  @!P1 SYNCS.ARRIVE.TRANS64.A1T0 RZ, [UR4+0x128], RZ ;  /* 0x000128ffffff99a7 */ /* 0x000fe20008100004 */
[----:B------:R-:W-:-:S06]  /*1b40*/  UISETP.GT.AND UP0, UPT, UR15, UR14, UPT ;  /* 0x0000000e0f00728c */ /* 0x000fcc000bf04270 */
[----:B--2---:R1:W2:Y:S03]  /*1b50*/  SYNCS.PHASECHK.TRANS64.TRYWAIT P0, [UR8+0x88], R2 ;  /* 0x00008802ff0075a7 */ /* 0x0042a60008001108 */
[----:B------:R-:W-:Y:S05]  /*1b60*/  BRA.U !UP0, `(.L_x_27) ;  /* 0x0000000108ac7547 */ /* 0x000fea000b800000 */
[----:B------:R-:W-:Y:S01]  /*1b70*/  UIADD3 UR21, UPT, UPT, UR7, UR24, URZ ;  /* 0x0000001807157290 */ /* 0x000fe2000fffe0ff */
[----:B------:R-:W-:-:S11]  /*1b80*/  UMOV UR25, UR6 ;  /* 0x0000000600197c82 */ /* 0x000fd60008000000 */
.L_x_32:
[----:B-1----:R-:W-:Y:S01]  /*1b90*/  ULEA UR17, UR25, UR4, 0x3 ;  /* 0x0000000419117291 */ /* 0x002fe2000f8e18ff */
[----:B--2---:R-:W-:Y:S01]  /*1ba0*/  @!P5 MOV R3, 0x3000 ;  /* 0x000030000003d802 */ /* 0x004fe20000000f00 */
[----:B--2---:R-:W-:Y:S10]  /*1bb0*/  @P0 BRA `(.L_x_28) ;  /* 0x00000000000c0947 */ /* 0x004ff40003800000 */
[----:B------:R-:W-:-:S04]  /*1bc0*/  SHF.L.U32 R5, R15, 0x1f, RZ ;  /* 0x0000001f0f057819 */ /* 0x000fc800000006ff */
[----:B------:R-:W2:Y:S02]  /*1bd0*/  SYNCS.PHASECHK.TRANS64.TRYWAIT P0, [UR17+0x88], R5 ;  /* 0x00008805ff0075a7 */ /* 0x000ea40008001111 */
[----:B--2---:R-:W-:Y:S05]  /*1be0*/  @!P0 BRA `(.L_x_29) ;  /* 0x0000005400908947 */ /* 0x004fea0003800000 */
.L_x_28:
[----:B------:R2:W-:Y:S01]  /*1bf0*/  @!P5 SYNCS.ARRIVE.TRANS64 RZ, [UR17], R3 ;  /* 0x00000003ffffd9a7 */ /* 0x0005e20008000011 */
[----:B------:R-:W-:Y:S04]  /*1c00*/  BSSY.RECONVERGENT B0, `(.L_x_30) ;  /* 0x0000003000007945 */ /* 0x000fe80003800200 */
[----:B------:R-:W-:Y:S05]  /*1c10*/  @P4 BRA `(.L_x_31) ;  /* 0x0000000000044947 */ /* 0x000fea0003800000 */
[----:B------:R-:W-:Y:S05]  /*1c20*/  BPT.TRAP 0x1 ;  /* 0x000000040000795c */ /* 0x000fea0000300000 */
.L_x_31:
[----:B------:R-:W-:Y:S05]  /*1c30*/  BSYNC.RECONVERGENT B0 ;  /* 0x0000000000007941 */ /* 0x000fea0003800200 */
.L_x_30:
        /* <DEDUP_REMOVED lines=10> */
[----:B------:R-:W-:Y:S01]  /*1ce0*/  UIADD3 UR16, UPT, UPT, UR16, 0x4400, URZ ;  /* 0x0000440010107890 */ /* 0x000fe2000fffe0ff */
[----:B-1----:R-:W-:Y:S01]  /*1cf0*/  SHF.L.U32 R2, R15, 0x1f, RZ ;  /* 0x0000001f0f027819 */ /* 0x002fe200000006ff */
[----:B------:R-:W-:Y:S02]  /*1d00*/  UIADD3.X UR31, UPT, UPT, URZ, UR23, URZ, UP1, !UPT ;  /* 0x00000017ff1f7290 */ /* 0x000fe40008ffe4ff */
[----:B------:R-:W-:Y:S01]  /*1d10*/  UIADD3.X UR29, UPT, UPT, URZ, UR23, URZ, UP0, !UPT ;  /* 0x00000017ff1d7290 */ /* 0x000fe200087fe4ff */
[----:B------:R1:W1:Y:S01]  /*1d20*/  SYNCS.PHASECHK.TRANS64.TRYWAIT P0, [UR8+0x88], R2 ;  /* 0x00008802ff0075a7 */ /* 0x0002620008001108 */
[----:B------:R-:W-:Y:S01]  /*1d30*/  ULEA UR8, UR25, UR4, 0xc ;  /* 0x0000000419087291 */ /* 0x000fe2000f8e60ff */
[----:B------:R-:W-:Y:S01]  /*1d40*/  UMOV UR26, 0x0 ;  /* 0x00000000001a7882 */ /* 0x000fe20000000000 */
[----:B------:R-:W-:-:S02]  /*1d50*/  UMOV UR27, 0x10000000 ;  /* 0x10000000001b7882 */ /* 0x000fc40000000000 */
[----:B------:R-:W-:Y:S01]  /*1d60*/  UIADD3 UR8, UPT, UPT, UR8, 0x26400, URZ ;  /* 0x0002640008087890 */ /* 0x000fe2000fffe0ff */
[----:B------:R-:W-:Y:S01]  /*1d70*/  UMOV UR19, UR35 ;  /* 0x0000002300137c82 */ /* 0x000fe20008000000 */
[----:B------:R-:W-:Y:S01]  /*1d80*/  UMOV UR20, UR36 ;  /* 0x0000002400147c82 */ /* 0x000fe20008000000 */
[----:B------:R-:W-:Y:S01]  /*1d90*/  UMOV UR12, UR36 ;  /* 0x00000024000c7c82 */ /* 0x000fe20008000000 */
[----:B------:R-:W-:Y:S01]  /*1da0*/  UMOV UR9, UR17 ;  /* 0x0000001100097c82 */ /* 0x000fe20008000000 */
[----:B------:R-:W-:Y:S01]  /*1db0*/  UMOV UR10, UR18 ;  /* 0x00000012000a7c82 */ /* 0x000fe20008000000 */
[----:B------:R1:W-:Y:S01]  /*1dc0*/  UTMALDG.3D [UR16], [UR30], desc[UR26] ;  /* 0x00001a101e0075b4 */ /* 0x0003e20008011000 */
[----:B------:R-:W-:Y:S01]  /*1dd0*/  UIADD3 UR24, UPT, UPT, UR24, 0x1, URZ ;  /* 0x0000000118187890 */ /* 0x000fe2000fffe0ff */
[----:B------:R-:W-:-:S03]  /*1de0*/  UMOV UR25, UR6 ;  /* 0x0000000600197c82 */ /* 0x000fc60008000000 */
[----:B------:R-:W-:Y:S01]  /*1df0*/  UISETP.NE.AND UP0, UPT, UR24, UR21, UPT ;  /* 0x000000151800728c */ /* 0x000fe2000bf05270 */
[----:B------:R1:W-:Y:S08]  /*1e00*/  UTMALDG.3D [UR8], [UR28], desc[UR26] ;  /* 0x00001a081c0075b4 */ /* 0x0003f00008011000 */
[----:B------:R-:W-:Y:S05]  /*1e10*/  BRA.U UP0, `(.L_x_32) ;  /* 0xfffffffd005c7547 */ /* 0x000fea000b83ffff */
.L_x_27:
[C---:B-1----:R-:W-:Y:S01]  /*1e20*/  LEA R2, R14.reuse, UR4, 0x3 ;  /* 0x000000040e027c11 */ /* 0x042fe2000f8e18ff */
[----:B------:R-:W-:Y:S01]  /*1e30*/  NOP ;  /* 0x0000000000007918 */ /* 0x000fe20000000000 */
[----:B--2---:R-:W-:Y:S02]  /*1e40*/  SHF.L.U32 R3, R13, 0x1f, RZ ;  /* 0x0000001f0d037819 */ /* 0x004fe400000006ff */
[----:B------:R-:W-:Y:S02]  /*1e50*/  LEA R4, R14, UR4, 0x4 ;  /* 0x000000040e047c11 */ /* 0x000fe4000f8e20ff */
[----:B------:R-:W1:Y:S02]  /*1e60*/  SYNCS.PHASECHK.TRANS64.TRYWAIT P0, [R2+URZ+0x130], R3 ;  /* 0x00013003020075a7 */ /* 0x000e6400080011ff */
[----:B-1----:R-:W-:Y:S05]  /*1e70*/  @!P0 BRA `(.L_x_33) ;  /* 0x0000005400048947 */ /* 0x002fea0003800000 */
.L_x_112:
[----:B------:R-:W2:Y:S01]  /*1e80*/  LDS.128 R4, [R4+0x1c0] ;  /* 0x0001c00004047984 */ /* 0x000ea20000000c00 */
[----:B---3--:R-:W-:Y:S01]  /*1e90*/  ISETP.GE.AND P0, PT, R72, 0x1, PT ;  /* 0x000000014800780c */ /* 0x008fe20003f06270 */
[----:B-1----:R-:W-:Y:S01]  /*1ea0*/  VIADD R2, R2, 0x140 ;  /* 0x0000014002027836 */ /* 0x002fe20000000000 */
[----:B------:R-:W-:Y:S01]  /*1eb0*/  @!PT LDS RZ, [RZ] ;  /* 0x00000000fffff984 */ /* 0x000fe20000000800 */
[----:B------:R-:W-:Y:S01]  /*1ec0*/  @!PT LDS RZ, [RZ] ;  /* 0x00000000fffff984 */ /* 0x000fe20000000800 */
[----:B------:R-:W-:Y:S01]  /*1ed0*/  @!PT LDS RZ, [RZ] ;  /* 0x00000000fffff984 */ /* 0x000fe20000000800 */
[----:B------:R-:W-:Y:S01]  /*1ee0*/  @!PT LDS RZ, [RZ] ;  /* 0x00000000fffff984 */ /* 0x000fe20000000800 */
[----:B------:R1:W-:Y:S06]  /*1ef0*/  MEMBAR.ALL.CTA ;  /* 0x0000000000007992 */ /* 0x0003ec0000008000 */
[----:B-1----:R-:W1:Y:S01]  /*1f00*/  FENCE.VIEW.ASYNC.S ;  /* 0x00000000000073c6 */ /* 0x002e620000000000 */
[----:B------:R-:W-:-:S04]  /*1f10*/  PRMT R2, RZ, 0x654, R2 ;  /* 0x00000654ff027816 */ /* 0x000fc80000000002 */
[----:B-1----:R1:W-:Y:S01]  /*1f20*/  SYNCS.ARRIVE.TRANS64.RED.A1T0 RZ, [R2+URZ], RZ ;  /* 0x000000ff02ff79a7 */ /* 0x0023e200081004ff */
[----:B--2---:R-:W-:-:S13]  /*1f30*/  LOP3.LUT P2, RZ, R6, 0x1, RZ, 0xc0, !PT ;  /* 0x0000000106ff7812 */ /* 0x004fda000784c0ff */
[----:B------:R-:W-:Y:S01]  /*1f40*/  @P2 SHF.R.U32.HI R3, RZ, 0x10, R5 ;  /* 0x00000010ff032819 */ /* 0x000fe20000011605 */
[----:B------:R-:W-:Y:S01]  /*1f50*/  VOTEU.ANY UP0, P2 ;  /* 0x0000000000ff7886 */ /* 0x000fe20001000100 */
[----:B------:R-:W-:Y:S02]  /*1f60*/  @P2 MOV R11, R4 ;  /* 0x00000004000b2202 */ /* 0x000fe40000000f00 */
[----:B------:R-:W-:Y:S02]  /*1f70*/  @P2 R2UR.BROADCAST UR8, R3 ;  /* 0x00000000030822ca */ /* 0x000fe400008e0000 */
[----:B------:R-:W-:-:S11]  /*1f80*/  @P2 LOP3.LUT R8, R5, 0xffff, RZ, 0xc0, !PT ;  /* 0x0000ffff05082812 */ /* 0x000fd600078ec0ff */
[----:B------:R-:W-:Y:S01]  /*1f90*/  @UP0 UMOV UR36, UR8 ;  /* 0x0000000800240c82 */ /* 0x000fe20008000000 */
[----:B-1----:R-:W-:Y:S05]  /*1fa0*/  @!P0 BRA `(.L_x_34) ;  /* 0x0000000000b88947 */ /* 0x002fea0003800000 */
[----:B------:R-:W4:Y:S01]  /*1fb0*/  LDC.64 R4, c[0x0][0xb18] ;  /* 0x0002c600ff047b82 */ /* 0x000f220000000a00 */
[----:B------:R-:W-:-:S07]  /*1fc0*/  ISETP.NE.AND P3, PT, R72, 0x1, PT ;  /* 0x000000014800780c */ /* 0x000fce0003f65270 */
[----:B------:R-:W1:Y:S08]  /*1fd0*/  LDC.64 R6, c[0x0][0xb10] ;  /* 0x0002c400ff067b82 */ /* 0x000e700000000a00 */
[----:B------:R-:W2:Y:S08]  /*1fe0*/  LDC R16, c[0x0][0xb20] ;  /* 0x0002c800ff107b82 */ /* 0x000eb00000000800 */
[----:B------:R-:W3:Y:S01]  /*1ff0*/  LDC R18, c[0x0][0xb0c] ;  /* 0x0002c300ff127b82 */ /* 0x000ee20000000800 */
[----:B----4-:R-:W-:Y:S01]  /*2000*/  IMAD.HI.U32 R17, R0, R5, RZ ;  /* 0x0000000500117227 */ /* 0x010fe200078e00ff */
[----:B------:R-:W-:-:S03]  /*2010*/  ISETP.NE.AND P0, PT, R4, 0x1, PT ;  /* 0x000000010400780c */ /* 0x000fc60003f05270 */
[----:B------:R-:W-:-:S03]  /*2020*/  IMAD.HI.U32 R5, R8, R5, RZ ;  /* 0x0000000508057227 */ /* 0x000fc600078e00ff */
[----:B------:R-:W4:Y:S01]  /*2030*/  LDC.64 R2, c[0x0][0xb28] ;  /* 0x0002ca00ff027b82 */ /* 0x000f220000000a00 */
[----:B-1----:R-:W-:-:S04]  /*2040*/  IMAD.HI.U32 R20, R9, R6, RZ ;  /* 0x0000000609147227 */ /* 0x002fc800078e00ff */
[----:B------:R-:W-:Y:S01]  /*2050*/  IMAD.HI.U32 R22, R11, R6, RZ ;  /* 0x000000060b167227 */ /* 0x000fe200078e00ff */
[----:B------:R-:W-:Y:S02]  /*2060*/  SHF.R.U32.HI R20, RZ, R7, R20 ;  /* 0x00000007ff147219 */ /* 0x000fe40000011614 */
[-C--:B--2---:R-:W-:Y:S02]  /*2070*/  SHF.R.U32.HI R17, RZ, R16.reuse, R17 ;  /* 0x00000010ff117219 */ /* 0x084fe40000011611 */
[----:B------:R-:W-:Y:S02]  /*2080*/  SHF.R.U32.HI R5, RZ, R16, R5 ;  /* 0x00000010ff057219 */ /* 0x000fe40000011605 */
[----:B------:R-:W-:Y:S02]  /*2090*/  SEL R17, R0, R17, !P0 ;  /* 0x0000001100117207 */ /* 0x000fe40004000000 */
[----:B------:R-:W-:Y:S02]  /*20a0*/  SHF.R.U32.HI R22, RZ, R7, R22 ;  /* 0x00000007ff167219 */ /* 0x000fe40000011616 */
[----:B---3--:R-:W-:-:S02]  /*20b0*/  ISETP.NE.AND P1, PT, R18, 0x1, PT ;  /* 0x000000011200780c */ /* 0x008fc40003f25270 */
[----:B------:R-:W-:Y:S02]  /*20c0*/  SEL R5, R8, R5, !P0 ;  /* 0x0000000508057207 */ /* 0x000fe40004000000 */
[----:B------:R-:W-:Y:S02]  /*20d0*/  SEL R19, R9, R20, !P1 ;  /* 0x0000001409137207 */ /* 0x000fe40004800000 */
[----:B------:R-:W-:Y:S01]  /*20e0*/  SEL R7, R11, R22, !P1 ;  /* 0x000000160b077207 */ /* 0x000fe20004800000 */
[----:B----4-:R-:W-:-:S04]  /*20f0*/  IMAD.HI.U32 R20, R17, R2, RZ ;  /* 0x0000000211147227 */ /* 0x010fc800078e00ff */
[----:B------:R-:W-:Y:S01]  /*2100*/  IMAD.HI.U32 R6, R19, R2, RZ ;  /* 0x0000000213067227 */ /* 0x000fe200078e00ff */
[----:B------:R-:W-:-:S04]  /*2110*/  @P3 SHF.R.U32.HI R17, RZ, R3, R20 ;  /* 0x00000003ff113219 */ /* 0x000fc80000011614 */
[----:B------:R-:W-:Y:S01]  /*2120*/  @P3 SHF.R.U32.HI R19, RZ, R3, R6 ;  /* 0x00000003ff133219 */ /* 0x000fe20000011606 */
[----:B------:R-:W-:-:S04]  /*2130*/  IMAD R17, R72, R17, RZ ;  /* 0x0000001148117224 */ /* 0x000fc800078e02ff */
[----:B------:R-:W-:Y:S01]  /*2140*/  IMAD R6, R72, R19, RZ ;  /* 0x0000001348067224 */ /* 0x000fe200078e02ff */
[C---:B------:R-:W-:Y:S02]  /*2150*/  ISETP.GE.AND P0, PT, R5.reuse, R17, PT ;  /* 0x000000110500720c */ /* 0x040fe40003f06270 */
[----:B------:R-:W-:Y:S02]  /*2160*/  IADD3 R17, PT, PT, -R5, RZ, RZ ;  /* 0x000000ff05117210 */ /* 0x000fe40007ffe1ff */
[----:B------:R-:W-:Y:S01]  /*2170*/  ISETP.GE.OR P0, PT, R7, R6, P0 ;  /* 0x000000060700720c */ /* 0x000fe20000706670 */
[----:B------:R-:W-:-:S04]  /*2180*/  IMAD.HI.U32 R6, R5, R2, RZ ;  /* 0x0000000205067227 */ /* 0x000fc800078e00ff */
[----:B------:R-:W-:Y:S01]  /*2190*/  IMAD R8, R4, R17, R8 ;  /* 0x0000001104087224 */ /* 0x000fe200078e0208 */
[----:B------:R-:W-:-:S04]  /*21a0*/  SHF.R.U32.HI R6, RZ, R3, R6 ;  /* 0x00000003ff067219 */ /* 0x000fc80000011606 */
[----:B------:R-:W-:-:S03]  /*21b0*/  SEL R6, R5, R6, !P3 ;  /* 0x0000000605067207 */ /* 0x000fc60005800000 */
[----:B------:R-:W-:-:S04]  /*21c0*/  @!P0 IMAD.HI.U32 R16, R7, R2, RZ ;  /* 0x0000000207108227 */ /* 0x000fc800078e00ff */
[----:B------:R-:W-:Y:S01]  /*21d0*/  IMAD.MOV R2, RZ, RZ, -R6 ;  /* 0x000000ffff027224 */ /* 0x000fe200078e0a06 */
[----:B------:R-:W-:-:S03]  /*21e0*/  @!P0 SHF.R.U32.HI R16, RZ, R3, R16 ;  /* 0x00000003ff108219 */ /* 0x000fc60000011610 */
[----:B------:R-:W-:Y:S01]  /*21f0*/  IMAD R2, R72, R2, R5 ;  /* 0x0000000248027224 */ /* 0x000fe200078e0205 */
[----:B------:R-:W-:-:S05]  /*2200*/  @!P0 SEL R3, R7, R16, !P3 ;  /* 0x0000001007038207 */ /* 0x000fca0005800000 */
[--C-:B------:R-:W-:Y:S02]  /*2210*/  @!P0 IMAD.IADD R6, R6, 0x1, -R3.reuse ;  /* 0x0000000106068824 */ /* 0x100fe400078e0a03 */
[----:B------:R-:W-:Y:S01]  /*2220*/  @!P0 IMAD R3, R2, R19, R3 ;  /* 0x0000001302038224 */ /* 0x000fe200078e0203 */
[----:B------:R-:W-:Y:S01]  /*2230*/  IADD3 R2, PT, PT, -R7, RZ, RZ ;  /* 0x000000ff07027210 */ /* 0x000fe20007ffe1ff */
[----:B------:R-:W-:Y:S02]  /*2240*/  @!P0 IMAD R5, R72, R6, R7 ;  /* 0x0000000648058224 */ /* 0x000fe400078e0207 */
[----:B------:R-:W-:Y:S02]  /*2250*/  @!P0 IMAD.MOV.U32 R7, RZ, RZ, R3 ;  /* 0x000000ffff078224 */ /* 0x000fe400078e0003 */
[----:B------:R-:W-:Y:S02]  /*2260*/  IMAD R2, R18, R2, R11 ;  /* 0x0000000212027224 */ /* 0x000fe400078e020b */
[----:B------:R-:W-:-:S02]  /*2270*/  IMAD R8, R5, R4, R8 ;  /* 0x0000000405087224 */ /* 0x000fc400078e0208 */
[----:B------:R-:W-:Y:S02]  /*2280*/  IMAD R11, R7, R18, R2 ;  /* 0x00000012070b7224 */ /* 0x000fe400078e0202 */
.L_x_34:
[----:B------:R-:W1:Y:S02]  /*2290*/  LDCU UR8, c[0x0][0xb30] ;  /* 0x00016600ff0877ac */ /* 0x000e640008000800 */
[----:B-1----:R-:W-:-:S09]  /*22a0*/  UISETP.NE.AND UP0, UPT, UR8, 0x1, UPT ;  /* 0x000000010800788c */ /* 0x002fd2000bf05270 */
[----:B------:R-:W-:Y:S05]  /*22b0*/  BRA.U UP0, `(.L_x_35) ;  /* 0x0000000100407547 */ /* 0x000fea000b800000 */
[----:B------:R-:W1:Y:S08]  /*22c0*/  LDC.64 R4, c[0x0][0xb10] ;  /* 0x0002c400ff047b82 */ /* 0x000e700000000a00 */
[----:B------:R-:W2:Y:S08]  /*22d0*/  LDC.64 R2, c[0x0][0xb18] ;  /* 0x0002c600ff027b82 */ /* 0x000eb00000000a00 */
[----:B------:R-:W3:Y:S08]  /*22e0*/  LDC R6, c[0x0][0xb20] ;  /* 0x0002c800ff067b82 */ /* 0x000ef00000000800 */
[----:B------:R-:W4:Y:S01]  /*22f0*/  LDC R16, c[0x0][0xb0c] ;  /* 0x0002c300ff107b82 */ /* 0x000f220000000800 */
[----:B-1----:R-:W-:-:S05]  /*2300*/  IMAD.HI.U32 R4, R11, R4, RZ ;  /* 0x000000040b047227 */ /* 0x002fca00078e00ff */
[----:B------:R-:W-:Y:S01]  /*2310*/  SHF.R.U32.HI R4, RZ, R5, R4 ;  /* 0x00000005ff047219 */ /* 0x000fe20000011604 */
[----:B--2---:R-:W-:Y:S01]  /*2320*/  IMAD.HI.U32 R3, R8, R3, RZ ;  /* 0x0000000308037227 */ /* 0x004fe200078e00ff */
[----:B------:R-:W-:-:S04]  /*2330*/  ISETP.NE.AND P0, PT, R2, 0x1, PT ;  /* 0x000000010200780c */ /* 0x000fc80003f05270 */
[----:B---3--:R-:W-:-:S04]  /*2340*/  SHF.R.U32.HI R3, RZ, R6, R3 ;  /* 0x00000006ff037219 */ /* 0x008fc80000011603 */
[----:B------:R-:W-:Y:S02]  /*2350*/  SEL R3, R8, R3, !P0 ;  /* 0x0000000308037207 */ /* 0x000fe40004000000 */
[----:B----4-:R-:W-:-:S04]  /*2360*/  ISETP.NE.AND P1, PT, R16, 0x1, PT ;  /* 0x000000011000780c */ /* 0x010fc80003f25270 */
[----:B------:R-:W-:-:S05]  /*2370*/  SEL R4, R11, R4, !P1 ;  /* 0x000000040b047207 */ /* 0x000fca0004800000 */
[----:B------:R-:W-:Y:S02]  /*2380*/  IMAD.IADD R5, R3, 0x1, -R4 ;  /* 0x0000000103057824 */ /* 0x000fe400078e0a04 */
[----:B------:R-:W-:Y:S02]  /*2390*/  IMAD.IADD R3, R4, 0x1, -R3 ;  /* 0x0000000104037824 */ /* 0x000fe400078e0a03 */
[----:B------:R-:W-:Y:S02]  /*23a0*/  IMAD R11, R5, R16, R11 ;  /* 0x00000010050b7224 */ /* 0x000fe400078e020b */
[----:B------:R-:W-:-:S07]  /*23b0*/  IMAD R8, R3, R2, R8 ;  /* 0x0000000203087224 */ /* 0x000fce00078e0208 */
.L_x_35:
[----:B------:R-:W-:Y:S01]  /*23c0*/  VIADD R14, R14, 0x1 ;  /* 0x000000010e0e7836 */ /* 0x000fe20000000000 */
[----:B------:R-:W-:Y:S01]  /*23d0*/  PLOP3.LUT P1, PT, PT, PT, PT, 0x80, 0x8 ;  /* 0x000000000008781c */ /* 0x000fe20003f2f070 */
[----:B------:R-:W-:Y:S02]  /*23e0*/  IMAD.IADD R165, R11, 0x1, R154 ;  /* 0x000000010ba57824 */ /* 0x000fe400078e029a */
[----:B------:R-:W-:Y:S01]  /*23f0*/  IMAD.IADD R155, R8, 0x1, R143 ;  /* 0x00000001089b7824 */ /* 0x000fe200078e028f */
[----:B------:R-:W-:-:S04]  /*2400*/  ISETP.NE.AND P0, PT, R14, 0x2, PT ;  /* 0x000000020e00780c */ /* 0x000fc80003f05270 */
[----:B------:R-:W-:Y:S02]  /*2410*/  SEL R2, RZ, 0x1, P0 ;  /* 0x00000001ff027807 */ /* 0x000fe40000000000 */
[----:B------:R-:W-:Y:S02]  /*2420*/  SEL R14, R14, RZ, P0 ;  /* 0x000000ff0e0e7207 */ /* 0x000fe40000000000 */
[----:B------:R-:W-:Y:S01]  /*2430*/  LOP3.LUT R13, R13, R2, RZ, 0x3c, !PT ;  /* 0x000000020d0d7212 */ /* 0x000fe200078e3cff */
[----:B------:R-:W-:Y:S06]  /*2440*/  @P2 BRA `(.L_x_36) ;  /* 0xfffffff000982947 */ /* 0x000fec000383ffff */
[----:B------:R-:W-:Y:S01]  /*2450*/  UIADD3 UR4, UPT, UPT, UR4, 0x88, URZ ;  /* 0x0000008804047890 */ /* 0x000fe2000fffe0ff */
[----:B------:R-:W-:-:S03]  /*2460*/  SHF.L.U32 R3, R15, 0x1f, RZ ;  /* 0x0000001f0f037819 */ /* 0x000fc600000006ff */
[----:B------:R-:W-:-:S09]  /*2470*/  ULEA UR5, UR6, UR4, 0x3 ;  /* 0x0000000406057291 */ /* 0x000fd2000f8e18ff */
[----:B------:R-:W1:Y:S02]  /*2480*/  SYNCS.PHASECHK.TRANS64.TRYWAIT P0, [UR5], R3 ;  /* 0x00000003ff0075a7 */ /* 0x000e640008001105 */
[----:B-1----:R-:W-:Y:S05]  /*2490*/  @!P0 BRA `(.L_x_37) ;  /* 0x0000004c00908947 */ /* 0x002fea0003800000 */
.L_x_114:
[----:B------:R-:W-:-:S04]  /*24a0*/  UIADD3 UR6, UPT, UPT, UR6, 0x1, URZ ;  /* 0x0000000106067890 */ /* 0x000fc8000fffe0ff */
[----:B------:R-:W-:-:S04]  /*24b0*/  UISETP.NE.AND UP0, UPT, UR6, 0x11, UPT ;  /* 0x000000110600788c */ /* 0x000fc8000bf05270 */
[----:B------:R-:W-:Y:S02]  /*24c0*/  USEL UR7, URZ, 0x1, UP0 ;  /* 0x00000001ff077887 */ /* 0x000fe40008000000 */
[----:B------:R-:W-:-:S04]  /*24d0*/  USEL UR6, UR6, URZ, UP0 ;  /* 0x000000ff06067287 */ /* 0x000fc80008000000 */
[----:B------:R-:W-:Y:S01]  /*24e0*/  ULEA UR5, UR6, UR4, 0x3 ;  /* 0x0000000406057291 */ /* 0x000fe2000f8e18ff */
[----:B------:R-:W-:-:S04]  /*24f0*/  LOP3.LUT R2, R15, UR7, RZ, 0x3c, !PT ;  /* 0x000000070f027c12 */ /* 0x000fc8000f8e3cff */
[----:B-1----:R-:W-:-:S04]  /*2500*/  SHF.L.U32 R3, R2, 0x1f, RZ ;  /* 0x0000001f02037819 */ /* 0x002fc800000006ff */
[----:B------:R-:W1:Y:S02]  /*2510*/  SYNCS.PHASECHK.TRANS64.TRYWAIT P0, [UR5], R3 ;  /* 0x00000003ff0075a7 */ /* 0x000e640008001105 */
[----:B-1----:R-:W-:Y:S05]  /*2520*/  @!P0 BRA `(.L_x_38) ;  /* 0x0000004c00848947 */ /* 0x002fea0003800000 */
.L_x_116:
        /* <DEDUP_REMOVED lines=9> */
.L_x_118:
        /* <DEDUP_REMOVED lines=9> */
.L_x_120:
        /* <DEDUP_REMOVED lines=9> */
.L_x_122:
        /* <DEDUP_REMOVED lines=9> */
.L_x_124:
        /* <DEDUP_REMOVED lines=9> */
.L_x_126:
        /* <DEDUP_REMOVED lines=9> */
.L_x_128:
        /* <DEDUP_REMOVED lines=9> */
.L_x_130:
        /* <DEDUP_REMOVED lines=9> */
.L_x_132:
        /* <DEDUP_REMOVED lines=9> */
.L_x_134:
        /* <DEDUP_REMOVED lines=9> */
.L_x_136:
        /* <DEDUP_REMOVED lines=9> */
.L_x_138:
        /* <DEDUP_REMOVED lines=9> */
.L_x_140:
        /* <DEDUP_REMOVED lines=9> */
.L_x_142:
        /* <DEDUP_REMOVED lines=9> */
.L_x_144:
[----:B------:R-:W-:-:S04]  /*2d10*/  UIADD3 UR6, UPT, UPT, UR6, 0x1, URZ ;  /* 0x0000000106067890 */ /* 0x000fc8000fffe0ff */
[----:B------:R-:W-:-:S04]  /*2d20*/  UISETP.NE.AND UP0, UPT, UR6, 0x11, UPT ;  /* 0x000000110600788c */ /* 0x000fc8000bf05270 */
[----:B------:R-:W-:Y:S02]  /*2d30*/  USEL UR5, URZ, 0x1, UP0 ;  /* 0x00000001ff057887 */ /* 0x000fe40008000000 */
[----:B------:R-:W-:-:S04]  /*2d40*/  USEL UR6, UR6, URZ, UP0 ;  /* 0x000000ff06067287 */ /* 0x000fc80008000000 */
[----:B------:R-:W-:Y:S01]  /*2d50*/  ULEA UR6, UR6, UR4, 0x3 ;  /* 0x0000000406067291 */ /* 0x000fe2000f8e18ff */
[----:B-1----:R-:W-:-:S04]  /*2d60*/  LOP3.LUT R3, R2, UR5, RZ, 0x3c, !PT ;  /* 0x0000000502037c12 */ /* 0x002fc8000f8e3cff */
[----:B------:R-:W-:Y:S01]  /*2d70*/  SHF.L.U32 R3, R3, 0x1f, RZ ;  /* 0x0000001f03037819 */ /* 0x000fe200000006ff */
[----:B----4-:R-:W-:-:S07]  /*2d80*/  IMAD.U32 R0, RZ, RZ, UR6 ;  /* 0x00000006ff007e24 */ /* 0x010fce000f8e00ff */
.L_x_53:
[----:B-1----:R1:W2:Y:S02]  /*2d90*/  SYNCS.PHASECHK.TRANS64.TRYWAIT P0, [R0+URZ], R3 ;  /* 0x00000003000075a7 */ /* 0x0022a400080011ff */
[----:B--2---:R-:W-:Y:S05]  /*2da0*/  @!P0 NANOSLEEP.SYNCS 0x989680 ;  /* 0x009896800000895d */ /* 0x004fea0003900000 */
[----:B------:R-:W2:Y:S02]  /*2db0*/  @!P0 SYNCS.PHASECHK.TRANS64 P0, [R0+URZ], R3 ;  /* 0x00000003000085a7 */ /* 0x000ea400080010ff */
[----:B--2---:R-:W-:Y:S05]  /*2dc0*/  @P0 EXIT ;  /* 0x000000000000094d */ /* 0x004fea0003800000 */
[----:B------:R-:W-:Y:S05]  /*2dd0*/  BRA `(.L_x_53) ;  /* 0xfffffffc00ec7947 */ /* 0x000fea000383ffff */
.L_x_18:
[----:B------:R-:W-:-:S04]  /*2de0*/  UISETP.NE.AND UP1, UPT, UR37, URZ, UPT ;  /* 0x000000ff2500728c */ /* 0x000fc8000bf25270 */
[----:B------:R-:W-:-:S09]  /*2df0*/  UISETP.NE.OR UP1, UPT, UR8, 0x1, UP1 ;  /* 0x000000010800788c */ /* 0x000fd20008f25670 */
[----:B------:R-:W-:Y:S05]  /*2e00*/  BRA.U UP1, `(.L_x_54) ;  /* 0x0000000501487547 */ /* 0x000fea000b800000 */
[----:B------:R-:W-:Y:S01]  /*2e10*/  ISETP.NE.AND P2, PT, R2, RZ, PT ;  /* 0x000000ff0200720c */ /* 0x000fe20003f45270 */
[----:B------:R-:W-:Y:S01]  /*2e20*/  IMAD.MOV.U32 R12, RZ, RZ, 0x1 ;  /* 0x00000001ff0c7424 */ /* 0x000fe200078e00ff */
[----:B------:R-:W-:Y:S02]  /*2e30*/  CS2R R10, SRZ ;  /* 0x00000000000a7805 */ /* 0x000fe4000001ff00 */
[----:B------:R-:W-:Y:S01]  /*2e40*/  CS2R R8, SRZ ;  /* 0x0000000000087805 */ /* 0x000fe2000001ff00 */
[----:B------:R-:W-:Y:S01]  /*2e50*/  UMOV UR4, 0x400 ;  /* 0x0000040000047882 */ /* 0x000fe20000000000 */
[----:B------:R-:W-:Y:S01]  /*2e60*/  UMOV UR6, URZ ;  /* 0x000000ff00067c82 */ /* 0x000fe20008000000 */
[----:B------:R-:W-:-:S12]  /*2e70*/  ULEA UR37, UR37, UR4, 0x18 ;  /* 0x0000000425257291 */ /* 0x000fd8000f8ec0ff */
.L_x_58:
[----:B------:R-:W-:Y:S02]  /*2e80*/  LEA R0, R8, UR37, 0x3 ;  /* 0x0000002508007c11 */ /* 0x000fe4000f8e18ff */
[----:B------:R-:W-:-:S03]  /*2e90*/  SHF.L.U32 R5, R9, 0x1f, RZ ;  /* 0x0000001f09057819 */ /* 0x000fc600000006ff */
[----:B------:R-:W-:Y:S01]  /*2ea0*/  VIADD R4, R0, 0x1a0 ;  /* 0x000001a000047836 */ /* 0x000fe20000000000 */
[----:B------:R-:W1:Y:S02]  /*2eb0*/  SYNCS.PHASECHK.TRANS64.TRYWAIT P0, [R0+URZ+0x190], R5 ;  /* 0x00019005000075a7 */ /* 0x000e6400080011ff */
[----:B-1----:R-:W-:Y:S05]  /*2ec0*/  @!P0 BRA `(.L_x_55) ;  /* 0x0000004800848947 */ /* 0x002fea0003800000 */
.L_x_145:
[----:B------:R-:W-:Y:S01]  /*2ed0*/  ULEA UR5, UR6, UR37, 0x3 ;  /* 0x0000002506057291 */ /* 0x000fe2000f8e18ff */
[----:B------:R-:W-:Y:S02]  /*2ee0*/  PRMT R4, RZ, 0x654, R4 ;  /* 0x00000654ff047816 */ /* 0x000fe40000000004 */
[----:B-1----:R-:W-:Y:S01]  /*2ef0*/  SHF.L.U32 R5, R12, 0x1f, RZ ;  /* 0x0000001f0c057819 */ /* 0x002fe200000006ff */
[----:B------:R-:W-:Y:S01]  /*2f00*/  UIADD3 UR4, UPT, UPT, UR5, 0x130, URZ ;  /* 0x0000013005047890 */ /* 0x000fe2000fffe0ff */
[----:B------:R1:W-:Y:S05]  /*2f10*/  SYNCS.ARRIVE.TRANS64.RED.A1T0 RZ, [R4+URZ], RZ ;  /* 0x000000ff04ff79a7 */ /* 0x0003ea00081004ff */
[----:B------:R-:W-:Y:S01]  /*2f20*/  IMAD.U32 R7, RZ, RZ, UR4 ;  /* 0x00000004ff077e24 */ /* 0x000fe2000f8e00ff */
[----:B------:R-:W2:Y:S04]  /*2f30*/  SYNCS.PHASECHK.TRANS64.TRYWAIT P0, [UR5+0x140], R5 ;  /* 0x00014005ff0075a7 */ /* 0x000ea80008001105 */
[----:B------:R-:W-:Y:S01]  /*2f40*/  PRMT R6, R2, 0x654, R7 ;  /* 0x0000065402067816 */ /* 0x000fe20000000007 */
[----:B-1----:R-:W-:Y:S01]  /*2f50*/  @!P2 IMAD.MOV.U32 R4, RZ, RZ, 0x10 ;  /* 0x00000010ff04a424 */ /* 0x002fe200078e00ff */
[----:B--2---:R-:W-:Y:S06]  /*2f60*/  @!P0 BRA `(.L_x_56) ;  /* 0x0000004800708947 */ /* 0x004fec0003800000 */
.L_x_147:
[----:B------:R-:W-:Y:S01]  /*2f70*/  ULEA UR4, UR6, UR37, 0x4 ;  /* 0x0000002506047291 */ /* 0x000fe2000f8e20ff */
[----:B------:R-:W-:Y:S01]  /*2f80*/  SEL R3, R6, R3, !P2 ;  /* 0x0000000306037207 */ /* 0x000fe20005000000 */
[----:B------:R-:W-:Y:S01]  /*2f90*/  UIADD3 UR5, UPT, UPT, UR5, 0x130, URZ ;  /* 0x0000013005057890 */ /* 0x000fe2000fffe0ff */
[----:B-1----:R-:W-:Y:S01]  /*2fa0*/  LEA R0, R11, UR37, 0x3 ;  /* 0x000000250b007c11 */ /* 0x002fe2000f8e18ff */
[----:B------:R-:W-:Y:S01]  /*2fb0*/  UIADD3 UR4, UPT, UPT, UR4, 0x1c0, URZ ;  /* 0x000001c004047890 */ /* 0x000fe2000fffe0ff */
[----:B------:R-:W-:Y:S01]  /*2fc0*/  SHF.L.U32 R5, R10, 0x1f, RZ ;  /* 0x0000001f0a057819 */ /* 0x000fe200000006ff */
[----:B------:R1:W-:Y:S01]  /*2fd0*/  @!P2 SYNCS.ARRIVE.TRANS64.RED RZ, [R3+URZ], R4 ;  /* 0x0000000403ffa9a7 */ /* 0x0003e200080004ff */
[----:B------:R-:W-:Y:S01]  /*2fe0*/  UIADD3 UR6, UPT, UPT, UR6, 0x1, URZ ;  /* 0x0000000106067890 */ /* 0x000fe2000fffe0ff */
[----:B------:R-:W-:-:S03]  /*2ff0*/  VIADD R8, R8, 0x1 ;  /* 0x0000000108087836 */ /* 0x000fc60000000000 */
[----:B------:R-:W-:Y:S02]  /*3000*/  UISETP.NE.AND UP0, UPT, UR6, 0x2, UPT ;  /* 0x000000020600788c */ /* 0x000fe4000bf05270 */
[----:B------:R-:W-:Y:S06]  /*3010*/  UGETNEXTWORKID.BROADCAST [UR4], [UR5] ;  /* 0x00000000040073ca */ /* 0x000fec0008000100 */
[----:B------:R-:W-:Y:S01]  /*3020*/  USEL UR4, URZ, 0x1, UP0 ;  /* 0x00000001ff047887 */ /* 0x000fe20008000000 */
[----:B------:R-:W-:Y:S01]  /*3030*/  ISETP.NE.AND P0, PT, R8, 0x2, PT ;  /* 0x000000020800780c */ /* 0x000fe20003f05270 */
[----:B------:R-:W-:Y:S01]  /*3040*/  USEL UR6, UR6, URZ, UP0 ;  /* 0x000000ff06067287 */ /* 0x000fe20008000000 */
[----:B------:R-:W2:Y:S03]  /*3050*/  SYNCS.PHASECHK.TRANS64.TRYWAIT P1, [R0+URZ+0x130], R5 ;  /* 0x00013005000075a7 */ /* 0x000ea600080211ff */
[----:B------:R-:W-:Y:S01]  /*3060*/  LOP3.LUT R12, R12, UR4, RZ, 0x3c, !PT ;  /* 0x000000040c0c7c12 */ /* 0x000fe2000f8e3cff */
[----:B-12---:R-:W-:Y:S07]  /*3070*/  @!P1 BRA `(.L_x_57) ;  /* 0x0000004800449947 */ /* 0x006fee0003800000 */
.L_x_148:
[C---:B------:R-:W-:Y:S01]  /*3080*/  LEA R4, R11.reuse, UR37, 0x4 ;  /* 0x000000250b047c11 */ /* 0x040fe2000f8e20ff */
[----:B-1----:R-:W-:Y:S01]  /*3090*/  VIADD R0, R0, 0x140 ;  /* 0x0000014000007836 */ /* 0x002fe20000000000 */
[----:B------:R-:W-:Y:S01]  /*30a0*/  SEL R8, R8, RZ, P0 ;  /* 0x000000ff08087207 */ /* 0x000fe20000000000 */
[----:B------:R-:W-:-:S03]  /*30b0*/  VIADD R11, R11, 0x1 ;  /* 0x000000010b0b7836 */ /* 0x000fc60000000000 */
[----:B------:R-:W1:Y:S01]  /*30c0*/  LDS.128 R4, [R4+0x1c0] ;  /* 0x0001c00004047984 */ /* 0x000e620000000c00 */
[----:B------:R-:W-:Y:S02]  /*30d0*/  PRMT R0, RZ, 0x654, R0 ;  /* 0x00000654ff007816 */ /* 0x000fe40000000000 */
[C---:B------:R-:W-:Y:S01]  /*30e0*/  ISETP.NE.AND P1, PT, R11.reuse, 0x2, PT ;  /* 0x000000020b00780c */ /* 0x040fe20003f25270 */
[----:B------:R-:W-:Y:S01]  /*30f0*/  @!PT LDS RZ, [RZ] ;  /* 0x00000000fffff984 */ /* 0x000fe20000000800 */
[----:B------:R-:W-:Y:S01]  /*3100*/  @!PT LDS RZ, [RZ] ;  /* 0x00000000fffff984 */ /* 0x000fe20000000800 */
[----:B------:R-:W-:Y:S01]  /*3110*/  @!PT LDS RZ, [RZ] ;  /* 0x00000000fffff984 */ /* 0x000fe20000000800 */
[----:B------:R-:W-:Y:S01]  /*3120*/  @!PT LDS RZ, [RZ] ;  /* 0x00000000fffff984 */ /* 0x000fe20000000800 */
[----:B------:R2:W-:Y:S06]  /*3130*/  MEMBAR.ALL.CTA ;  /* 0x0000000000007992 */ /* 0x0005ec0000008000 */
[----:B--2---:R-:W2:Y:S01]  /*3140*/  FENCE.VIEW.ASYNC.S ;  /* 0x00000000000073c6 */ /* 0x004ea20000000000 */
[----:B------:R-:W-:Y:S01]  /*3150*/  SEL R11, R11, RZ, P1 ;  /* 0x000000ff0b0b7207 */ /* 0x000fe20000800000 */
[----:B--2---:R2:W-:Y:S01]  /*3160*/  SYNCS.ARRIVE.TRANS64.RED.A1T0 RZ, [R0+URZ], RZ ;  /* 0x000000ff00ff79a7 */ /* 0x0045e200081004ff */
[----:B-1----:R-:W-:-:S02]  /*3170*/  LOP3.LUT P3, RZ, R6, 0x1, RZ, 0xc0, !PT ;  /* 0x0000000106ff7812 */ /* 0x002fc4000786c0ff */
[----:B------:R-:W-:-:S04]  /*3180*/  SEL R5, RZ, 0x1, P1 ;  /* 0x00000001ff057807 */ /* 0x000fc80000800000 */
[----:B------:R-:W-:Y:S02]  /*3190*/  LOP3.LUT R10, R10, R5, RZ, 0x3c, !PT ;  /* 0x000000050a0a7212 */ /* 0x000fe400078e3cff */
[----:B--2---:R-:W-:-:S04]  /*31a0*/  SEL R0, RZ, 0x1, P0 ;  /* 0x00000001ff007807 */ /* 0x004fc80000000000 */
[----:B------:R-:W-:Y:S01]  /*31b0*/  LOP3.LUT R9, R9, R0, RZ, 0x3c, !PT ;  /* 0x0000000009097212 */ /* 0x000fe200078e3cff */
[----:B------:R-:W-:Y:S06]  /*31c0*/  @P3 BRA `(.L_x_58) ;  /* 0xfffffffc002c3947 */ /* 0x000fec000383ffff */
[----:B------:R-:W-:Y:S01]  /*31d0*/  ULEA UR5, UR6, UR37, 0x3 ;  /* 0x0000002506057291 */ /* 0x000fe2000f8e18ff */
[----:B------:R-:W-:-:S08]  /*31e0*/  SHF.L.U32 R3, R12, 0x1f, RZ ;  /* 0x0000001f0c037819 */ /* 0x000fd000000006ff */
[----:B------:R-:W1:Y:S02]  /*31f0*/  SYNCS.PHASECHK.TRANS64 P0, [UR5+0x140], R3 ;  /* 0x00014003ff0075a7 */ /* 0x000e640008001005 */
[----:B-1----:R-:W-:Y:S05]  /*3200*/  @P0 BRA `(.L_x_59) ;  /* 0x0000000000080947 */ /* 0x002fea0003800000 */
[----:B------:R-:W1:Y:S02]  /*3210*/  SYNCS.PHASECHK.TRANS64.TRYWAIT P0, [UR5+0x140], R3 ;  /* 0x00014003ff0075a7 */ /* 0x000e640008001105 */
[----:B-1----:R-:W-:Y:S05]  /*3220*/  @!P0 BRA `(.L_x_60) ;  /* 0x0000004400ec8947 */ /* 0x002fea0003800000 */
.L_x_59:
[----:B------:R-:W-:-:S04]  /*3230*/  UIADD3 UR4, UPT, UPT, UR6, 0x1, URZ ;  /* 0x0000000106047890 */ /* 0x000fc8000fffe0ff */
[----:B------:R-:W-:-:S04]  /*3240*/  UISETP.NE.AND UP0, UPT, UR4, 0x2, UPT ;  /* 0x000000020400788c */ /* 0x000fc8000bf05270 */
[----:B------:R-:W-:Y:S02]  /*3250*/  USEL UR7, URZ, 0x1, UP0 ;  /* 0x00000001ff077887 */ /* 0x000fe40008000000 */
[----:B------:R-:W-:-:S04]  /*3260*/  USEL UR4, UR4, URZ, UP0 ;  /* 0x000000ff04047287 */ /* 0x000fc80008000000 */
[----:B------:R-:W-:Y:S01]  /*3270*/  ULEA UR4, UR4, UR37, 0x3 ;  /* 0x0000002504047291 */ /* 0x000fe2000f8e18ff */
[----:B-1----:R-:W-:-:S04]  /*3280*/  LOP3.LUT R3, R12, UR7, RZ, 0x3c, !PT ;  /* 0x000000070c037c12 */ /* 0x002fc8000f8e3cff */
[----:B------:R-:W-:-:S04]  /*3290*/  SHF.L.U32 R0, R3, 0x1f, RZ ;  /* 0x0000001f03007819 */ /* 0x000fc800000006ff */
[----:B------:R-:W1:Y:S02]  /*32a0*/  SYNCS.PHASECHK.TRANS64 P0, [UR4+0x140], R0 ;  /* 0x00014000ff0075a7 */ /* 0x000e640008001004 */
[----:B-1----:R-:W-:Y:S05]  /*32b0*/  @P0 EXIT ;  /* 0x000000000000094d */ /* 0x002fea0003800000 */
[----:B------:R-:W-:Y:S02]  /*32c0*/  SHF.L.U32 R3, R3, 0x1f, RZ ;  /* 0x0000001f03037819 */ /* 0x000fe400000006ff */
[----:B------:R-:W-:-:S07]  /*32d0*/  MOV R0, UR4 ;  /* 0x0000000400007c02 */ /* 0x000fce0008000f00 */
.L_x_61:
[----:B-1----:R1:W2:Y:S02]  /*32e0*/  SYNCS.PHASECHK.TRANS64.TRYWAIT P0, [R0+URZ+0x140], R3 ;  /* 0x00014003000075a7 */ /* 0x0022a400080011ff */
[----:B--2---:R-:W-:Y:S05]  /*32f0*/  @!P0 NANOSLEEP.SYNCS 0x989680 ;  /* 0x009896800000895d */ /* 0x004fea0003900000 */
[----:B------:R-:W2:Y:S02]  /*3300*/  @!P0 SYNCS.PHASECHK.TRANS64 P0, [R0+URZ+0x140], R3 ;  /* 0x00014003000085a7 */ /* 0x000ea400080010ff */
[----:B--2---:R-:W-:Y:S05]  /*3310*/  @P0 EXIT ;  /* 0x000000000000094d */ /* 0x004fea0003800000 */
[----:B------:R-:W-:Y:S05]  /*3320*/  BRA `(.L_x_61) ;  /* 0xfffffffc00ec7947 */ /* 0x000fea000383ffff */
.L_x_54:
[----:B------:R-:W-:-:S09]  /*3330*/  UISETP.NE.AND UP1, UPT, UR8, URZ, UPT ;  /* 0x000000ff0800728c */ /* 0x000fd2000bf25270 */
[----:B------:R-:W-:Y:S05]  /*3340*/  BRA.U UP1, `(.L_x_62) ;  /* 0x0000000d017c7547 */ /* 0x000fea000b800000 */
[----:B------:R-:W-:Y:S01]  /*3350*/  UMOV UR4, 0x40 ;  /* 0x0000004000047882 */ /* 0x000fe20000000000 */
[----:B------:R-:W-:Y:S01]  /*3360*/  NOP ;  /* 0x0000000000007918 */ /* 0x000fe20000000000 */
[----:B------:R-:W-:Y:S01]  /*3370*/  ULEA UR4, UR37, UR4, 0x18 ;  /* 0x0000000425047291 */ /* 0x000fe2000f8ec0ff */
[----:B------:R-:W-:Y:S02]  /*3380*/  UMOV UR5, 0x400 ;  /* 0x0000040000057882 */ /* 0x000fe40000000000 */
[----:B------:R-:W-:-:S06]  /*3390*/  ULEA UR37, UR37, UR5, 0x18 ;  /* 0x0000000525257291 */ /* 0x000fcc000f8ec0ff */
[----:B------:R-:W1:Y:S02]  /*33a0*/  LDS.U8 R0, [UR4+0x1c] ;  /* 0x00001c04ff007984 */ /* 0x000e640008000000 */
[----:B-1----:R-:W-:-:S13]  /*33b0*/  ISETP.NE.AND P0, PT, R0, RZ, PT ;  /* 0x000000ff0000720c */ /* 0x002fda0003f05270 */
[----:B------:R-:W-:Y:S05]  /*33c0*/  @P0 BRA `(.L_x_63) ;  /* 0x0000000000580947 */ /* 0x000fea0003800000 */
[----:B------:R-:W-:-:S13]  /*33d0*/  ELECT P0, URZ, PT ;  /* 0x0000000000ff782f */ /* 0x000fda0003800000 */
[----:B------:R-:W-:Y:S05]  /*33e0*/  @!P0 BRA `(.L_x_64) ;  /* 0x0000000000608947 */ /* 0x000fea0003800000 */
[----:B------:R-:W-:Y:S01]  /*33f0*/  UMOV UR5, 0x10 ;  /* 0x0000001000057882 */ /* 0x000fe20000000000 */
[----:B------:R-:W-:Y:S01]  /*3400*/  HFMA2 R0, -RZ, RZ, 0, 5.9604644775390625e-08 ;  /* 0x00000001ff007431 */ /* 0x000fe200000001ff */
[----:B------:R-:W-:-:S03]  /*3410*/  MOV R2, 0xffff ;  /* 0x0000ffff00027802 */ /* 0x000fc60000000f00 */
[----:B------:R-:W-:Y:S04]  /*3420*/  DEPBAR.LE SB1, 0x36 ;  /* 0x00009d800000791a */ /* 0x000fe80000000000 */
[----:B------:R-:W1:Y:S02]  /*3430*/  UTCATOMSWS.FIND_AND_SET.ALIGN UP0, UR5, UR5 ;  /* 0x00000005000575e3 */ /* 0x000e640008000800 */
[----:B-1----:R-:W-:Y:S01]  /*3440*/  MOV R3, UR5 ;  /* 0x0000000500037c02 */ /* 0x002fe20008000f00 */
[----:B------:R-:W-:Y:S06]  /*3450*/  BRA.U UP0, `(.L_x_65) ;  /* 0x0000000100187547 */ /* 0x000fec000b800000 */
.L_x_66:
[----:B------:R-:W-:Y:S05]  /*3460*/  NANOSLEEP 0x64 ;  /* 0x000000640000795d */ /* 0x000fea0003800000 */
[----:B------:R-:W-:-:S05]  /*3470*/  UMOV UR5, 0x10 ;  /* 0x0000001000057882 */ /* 0x000fca0000000000 */
[----:B------:R-:W-:Y:S04]  /*3480*/  DEPBAR.LE SB1, 0x36 ;  /* 0x00009d800000791a */ /* 0x000fe80000000000 */
[----:B------:R-:W1:Y:S02]  /*3490*/  UTCATOMSWS.FIND_AND_SET.ALIGN UP0, UR5, UR5 ;  /* 0x00000005000575e3 */ /* 0x000e640008000800 */
[----:B-1----:R-:W-:Y:S01]  /*34a0*/  MOV R3, UR5 ;  /* 0x0000000500037c02 */ /* 0x002fe20008000f00 */
[----:B------:R-:W-:Y:S05]  /*34b0*/  BRA.U !UP0, `(.L_x_66) ;  /* 0xfffffffd08e87547 */ /* 0x000fea000b83ffff */
.L_x_65:
[-C--:B------:R-:W-:Y:S02]  /*34c0*/  SHF.L.U32 R2, R2, R3.reuse, RZ ;  /* 0x0000000302027219 */ /* 0x080fe400000006ff */
[----:B------:R-:W-:Y:S01]  /*34d0*/  SHF.L.U32 R0, R0, R3, RZ ;  /* 0x0000000300007219 */ /* 0x000fe200000006ff */
[----:B------:R-:W-:Y:S02]  /*34e0*/  IMAD.SHL.U32 R3, R3, 0x20, RZ ;  /* 0x0000002003037824 */ /* 0x000fe400078e00ff */
[----:B------:R1:W-:Y:S04]  /*34f0*/  ATOMS.OR RZ, [UR4+0x14], R2 ;  /* 0x00001402ffff798c */ /* 0x0003e8000b000004 */
[----:B------:R1:W-:Y:S04]  /*3500*/  ATOMS.OR RZ, [UR4+0x18], R0 ;  /* 0x00001800ffff798c */ /* 0x0003e8000b000004 */
[----:B------:R1:W-:Y:S01]  /*3510*/  STS [UR37+0x1e0], R3 ;  /* 0x0001e003ff007988 */ /* 0x0003e20008000825 */
[----:B------:R-:W-:Y:S05]  /*3520*/  BRA `(.L_x_64) ;  /* 0x0000000000107947 */ /* 0x000fea0003800000 */
.L_x_63:
[----:B------:R-:W-:Y:S02]  /*3530*/  MOV R0, 0xffffffff ;  /* 0xffffffff00007802 */ /* 0x000fe40000000f00 */
[----:B------:R-:W-:-:S03]  /*3540*/  MOV R2, 0x3570 ;  /* 0x0000357000027802 */ /* 0x000fc60000000f00 */
[----:B------:R1:W-:Y:S04]  /*3550*/  STS [UR37+0x1e0], R0 ;  /* 0x0001e000ff007988 */ /* 0x0003e80008000825 */
[----:B-1-3-5:R-:W-:Y:S05]  /*3560*/  CALL.REL.NOINC `($__internal_1_$__cuda_sm10x_tcgen05_guardrail_trap_phase_invalid_during_alloc) ;  /* 0x0000004800687944 */ /* 0x02afea0003c00000 */
.L_x_64:
[----:B------:R-:W-:Y:S05]  /*3570*/  WARPSYNC.ALL ;  /* 0x0000000000007948 */ /* 0x000fea0003800000 */
[----:B------:R-:W2:Y:S01]  /*3580*/  S2UR UR6, SR_CgaCtaId ;  /* 0x00000000000679c3 */ /* 0x000ea20000008800 */
[----:B------:R-:W-:Y:S01]  /*3590*/  UMOV UR4, 0x400 ;  /* 0x0000040000047882 */ /* 0x000fe20000000000 */
[----:B------:R-:W-:-:S06]  /*35a0*/  NOP ;  /* 0x0000000000007918 */ /* 0x000fcc0000000000 */
[----:B------:R-:W-:Y:S06]  /*35b0*/  BAR.ARV 0x6, 0xa0 ;  /* 0x0182800000007b1d */ /* 0x000fec0000002000 */
[----:B------:R-:W4:Y:S01]  /*35c0*/  LDCU UR7, c[0x0][0x38c] ;  /* 0x00007180ff0777ac */ /* 0x000f220008000800 */
[----:B------:R-:W-:Y:S01]  /*35d0*/  IMAD.MOV.U32 R11, RZ, RZ, 0x1 ;  /* 0x00000001ff0b7424 */ /* 0x000fe200078e00ff */
[----:B------:R-:W-:Y:S01]  /*35e0*/  CS2R R8, SRZ ;  /* 0x0000000000087805 */ /* 0x000fe2000001ff00 */
[----:B------:R-:W-:Y:S01]  /*35f0*/  IMAD.MOV.U32 R10, RZ, RZ, RZ ;  /* 0x000000ffff0a7224 */ /* 0x000fe200078e00ff */
[----:B------:R-:W-:Y:S01]  /*3600*/  UMOV UR18, URZ ;  /* 0x000000ff00127c82 */ /* 0x000fe20008000000 */
[----:B------:R-:W-:Y:S01]  /*3610*/  UMOV UR17, URZ ;  /* 0x000000ff00117c82 */ /* 0x000fe20008000000 */
[----:B------:R-:W-:Y:S01]  /*3620*/  UMOV UR22, 0x0 ;  /* 0x0000000000167882 */ /* 0x000fe20000000000 */
[----:B------:R-:W-:Y:S01]  /*3630*/  UMOV UR23, 0x8100010 ;  /* 0x0810001000177882 */ /* 0x000fe20000000000 */
[----:B------:R-:W-:Y:S01]  /*3640*/  UMOV UR20, 0x0 ;  /* 0x0000000000147882 */ /* 0x000fe20000000000 */
[----:B------:R-:W-:Y:S01]  /*3650*/  UMOV UR21, 0x8100010 ;  /* 0x0810001000157882 */ /* 0x000fe20000000000 */
[----:B--2---:R-:W-:Y:S01]  /*3660*/  ULEA UR6, UR6, UR4, 0x18 ;  /* 0x0000000406067291 */ /* 0x004fe2000f8ec0ff */
[----:B------:R-:W2:Y:S03]  /*3670*/  LDCU UR4, c[0x0][0x38c] ;  /* 0x00007180ff0477ac */ /* 0x000ea60008000800 */
[----:B------:R-:W-:-:S02]  /*3680*/  UIADD3 UR11, UPT, UPT, UR6, 0x4400, URZ ;  /* 0x00004400060b7890 */ /* 0x000fc4000fffe0ff */
[----:B----4-:R-:W-:-:S03]  /*3690*/  UIADD3 UR7, UPT, UPT, UR7, 0x3f, URZ ;  /* 0x0000003f07077890 */ /* 0x010fc6000fffe0ff */
[----:B-1----:R-:W1:Y:S01]  /*36a0*/  LDS R0, [UR6+0x1e0] ;  /* 0x0001e006ff007984 */ /* 0x002e620008000800 */
[----:B------:R-:W-:Y:S02]  /*36b0*/  UIADD3 UR12, UPT, UPT, UR6, 0x26400, URZ ;  /* 0x00026400060c7890 */ /* 0x000fe4000fffe0ff */
[----:B------:R-:W-:Y:S02]  /*36c0*/  USHF.R.S32.HI UR5, URZ, 0x1f, UR7 ;  /* 0x0000001fff057899 */ /* 0x000fe40008011407 */
[----:B------:R-:W-:Y:S02]  /*36d0*/  USHF.R.U32.HI UR11, URZ, 0x4, UR11 ;  /* 0x00000004ff0b7899 */ /* 0x000fe4000801160b */
[----:B------:R-:W-:Y:S02]  /*36e0*/  ULEA.HI UR5, UR5, UR7, URZ, 0x6 ;  /* 0x0000000705057291 */ /* 0x000fe4000f8f30ff */
[----:B------:R-:W-:Y:S02]  /*36f0*/  USHF.R.U32.HI UR12, URZ, 0x4, UR12 ;  /* 0x00000004ff0c7899 */ /* 0x000fe4000801160c */
[----:B------:R-:W-:-:S02]  /*3700*/  USHF.R.S32.HI UR5, URZ, 0x6, UR5 ;  /* 0x00000006ff057899 */ /* 0x000fc40008011405 */
[----:B------:R-:W-:Y:S02]  /*3710*/  ULOP3.LUT UR11, UR11, 0x3fff, URZ, 0xc0, !UPT ;  /* 0x00003fff0b0b7892 */ /* 0x000fe4000f8ec0ff */
[----:B------:R-:W-:Y:S02]  /*3720*/  UISETP.LT.AND UP0, UPT, UR5, 0x1, UPT ;  /* 0x000000010500788c */ /* 0x000fe4000bf01270 */
[----:B------:R-:W-:Y:S02]  /*3730*/  ULOP3.LUT UR12, UR12, 0x3fff, URZ, 0xc0, !UPT ;  /* 0x00003fff0c0c7892 */ /* 0x000fe4000f8ec0ff */
[----:B------:R-:W-:Y:S02]  /*3740*/  USEL UR10, UR5, 0x1, !UP0 ;  /* 0x00000001050a7887 */ /* 0x000fe4000c000000 */
[----:B------:R-:W-:Y:S02]  /*3750*/  ULOP3.LUT UR11, UR11, 0x10000, URZ, 0xfc, !UPT ;  /* 0x000100000b0b7892 */ /* 0x000fe4000f8efcff */
[----:B------:R-:W-:-:S02]  /*3760*/  ULOP3.LUT UR12, UR12, 0x10000, URZ, 0xfc, !UPT ;  /* 0x000100000c0c7892 */ /* 0x000fc4000f8efcff */
[----:B------:R-:W-:Y:S02]  /*3770*/  UIADD3 UR10, UPT, UPT, -UR10, URZ, URZ ;  /* 0x000000ff0a0a7290 */ /* 0x000fe4000fffe1ff */
[----:B--2---:R-:W-:Y:S01]  /*3780*/  UISETP.GE.AND UP3, UPT, UR4, 0x1, UPT ;  /* 0x000000010400788c */ /* 0x004fe2000bf66270 */
[----:B-1----:R-:W-:-:S15]  /*3790*/  R2UR UR19, R0 ;  /* 0x00000000001372ca */ /* 0x002fde00000e0000 */
.L_x_73:
[----:B------:R-:W-:Y:S02]  /*37a0*/  LEA R0, R10, UR6, 0x3 ;  /* 0x000000060a007c11 */ /* 0x000fe4000f8e18ff */
[----:B------:R-:W-:Y:S02]  /*37b0*/  SHF.L.U32 R5, R9, 0x1f, RZ ;  /* 0x0000001f09057819 */ /* 0x000fe400000006ff */
[----:B------:R-:W-:Y:S01]  /*37c0*/  PLOP3.LUT P0, PT, PT, PT, UP3, 0x80, 0x8 ;  /* 0x000000000008781c */ /* 0x000fe20003f0f038 */
[----:B------:R-:W-:Y:S01]  /*37d0*/  VIADD R3, R0, 0x140 ;  /* 0x0000014000037836 */ /* 0x000fe20000000000 */
[----:B-1----:R-:W1:Y:S02]  /*37e0*/  SYNCS.PHASECHK.TRANS64.TRYWAIT P1, [R0+URZ+0x130], R5 ;  /* 0x00013005000075a7 */ /* 0x002e6400080211ff */
[----:B-1--4-:R-:W-:Y:S09]  /*37f0*/  @!P1 BRA `(.L_x_67) ;  /* 0x0000004000909947 */ /* 0x012ff20003800000 */
.L_x_150:
[----:B------:R-:W-:Y:S01]  /*3800*/  LEA R4, R10, UR6, 0x4 ;  /* 0x000000060a047c11 */ /* 0x000fe2000f8e20ff */
[----:B------:R-:W-:Y:S01]  /*3810*/  @UP3 ULEA UR4, UR17, UR6, 0x3 ;  /* 0x0000000611043291 */ /* 0x000fe2000f8e18ff */
[----:B------:R-:W-:Y:S01]  /*3820*/  PLOP3.LUT P2, PT, PT, PT, PT, 0x80, 0x8 ;  /* 0x000000000008781c */ /* 0x000fe20003f4f070 */
[----:B------:R-:W-:Y:S01]  /*3830*/  ULEA UR8, UR18, UR6, 0x3 ;  /* 0x0000000612087291 */ /* 0x000fe2000f8e18ff */
[----:B------:R-:W-:Y:S01]  /*3840*/  PRMT R3, RZ, 0x654, R3 ;  /* 0x00000654ff037816 */ /* 0x000fe20000000003 */
[----:B------:R-:W-:Y:S01]  /*3850*/  ULEA UR9, UR18, UR19, 0x6 ;  /* 0x0000001312097291 */ /* 0x000fe2000f8e30ff */
[----:B-1----:R-:W1:Y:S01]  /*3860*/  LDS.128 R4, [R4+0x1c0] ;  /* 0x0001c00004047984 */ /* 0x002e620000000c00 */
[----:B------:R-:W-:Y:S02]  /*3870*/  @P0 SHF.L.U32 R2, R8, 0x1f, RZ ;  /* 0x0000001f08020819 */ /* 0x000fe400000006ff */
[----:B------:R-:W-:Y:S01]  /*3880*/  SHF.L.U32 R0, R11, 0x1f, RZ ;  /* 0x0000001f0b007819 */ /* 0x000fe200000006ff */
[----:B------:R-:W-:Y:S01]  /*3890*/  @!PT LDS RZ, [RZ] ;  /* 0x00000000fffff984 */ /* 0x000fe20000000800 */
[----:B------:R-:W-:Y:S01]  /*38a0*/  @!PT LDS RZ, [RZ] ;  /* 0x00000000fffff984 */ /* 0x000fe20000000800 */
[----:B------:R-:W-:Y:S01]  /*38b0*/  @!PT LDS RZ, [RZ] ;  /* 0x00000000fffff984 */ /* 0x000fe20000000800 */
[----:B------:R-:W-:Y:S01]  /*38c0*/  @!PT LDS RZ, [RZ] ;  /* 0x00000000fffff984 */ /* 0x000fe20000000800 */
[----:B------:R2:W-:Y:S06]  /*38d0*/  MEMBAR.ALL.CTA ;  /* 0x0000000000007992 */ /* 0x0005ec0000008000 */
[----:B--2---:R-:W2:Y:S02]  /*38e0*/  FENCE.VIEW.ASYNC.S ;  /* 0x00000000000073c6 */ /* 0x004ea40000000000 */
[----:B--2---:R2:W-:Y:S01]  /*38f0*/  SYNCS.ARRIVE.TRANS64.RED.A1T0 RZ, [R3+URZ], RZ ;  /* 0x000000ff03ff79a7 */ /* 0x0045e200081004ff */
[----:B------:R2:W4:Y:S01]  /*3900*/  @P0 SYNCS.PHASECHK.TRANS64.TRYWAIT P2, [UR4], R2 ;  /* 0x00000002ff0005a7 */ /* 0x0005220008041104 */
[----:B-1----:R-:W-:Y:S01]  /*3910*/  LOP3.LUT P1, RZ, R6, 0x1, RZ, 0xc0, !PT ;  /* 0x0000000106ff7812 */ /* 0x002fe2000782c0ff */
[----:B------:R-:W1:Y:S02]  /*3920*/  SYNCS.PHASECHK.TRANS64.TRYWAIT P0, [UR8+0x170], R0 ;  /* 0x00017000ff0075a7 */ /* 0x000e640008001108 */
[----:B-12-4-:R-:W-:Y:S10]  /*3930*/  @!P0 BRA `(.L_x_68) ;  /* 0x0000004000548947 */ /* 0x016ff40003800000 */
.L_x_152:
[----:B------:R-:W-:Y:S01]  /*3940*/  IADD3 R10, PT, PT, R10, 0x1, RZ ;  /* 0x000000010a0a7810 */ /* 0x000fe20007ffe0ff */
[----:B------:R-:W-:Y:S06]  /*3950*/  BRA.U !UP3, `(.L_x_69) ;  /* 0x000000010b987547 */ /* 0x000fec000b800000 */
[----:B------:R-:W-:Y:S01]  /*3960*/  UPLOP3.LUT UP4, UPT, UPT, UPT, UPT, 0x40, 0x4 ;  /* 0x000000000004789c */ /* 0x000fe20003f8e870 */
[----:B------:R-:W-:Y:S01]  /*3970*/  UMOV UR16, UR10 ;  /* 0x0000000a00107c82 */ /* 0x000fe20008000000 */
[----:B------:R-:W-:Y:S01]  /*3980*/  UMOV UR15, UR5 ;  /* 0x00000005000f7c82 */ /* 0x000fe20008000000 */
[----:B------:R-:W-:-:S08]  /*3990*/  UMOV UR14, UR17 ;  /* 0x00000011000e7c82 */ /* 0x000fd00008000000 */
.L_x_72:
[----:B------:R-:W-:Y:S02]  /*39a0*/  UIADD3 UR16, UPT, UPT, UR16, 0x1, URZ ;  /* 0x0000000110107890 */ /* 0x000fe4000fffe0ff */
[----:B--2---:R-:W-:Y:S02]  /*39b0*/  ULEA UR7, UR14, UR6, 0x3 ;  /* 0x000000060e077291 */ /* 0x004fe4000f8e18ff */
[----:B------:R-:W-:Y:S01]  /*39c0*/  UISETP.NE.AND UP0, UPT, UR16, URZ, UPT ;  /* 0x000000ff1000728c */ /* 0x000fe2000bf05270 */
[----:B----4-:R-:W-:Y:S10]  /*39d0*/  @P2 BRA `(.L_x_70) ;  /* 0x00000000000c2947 */ /* 0x010ff40003800000 */
[----:B-1----:R-:W-:Y:S04]  /*39e0*/  SHF.L.U32 R3, R8, 0x1f, RZ ;  /* 0x0000001f08037819 */ /* 0x002fe800000006ff */
[----:B------:R-:W1:Y:S02]  /*39f0*/  SYNCS.PHASECHK.TRANS64.TRYWAIT P0, [UR7], R3 ;  /* 0x00000003ff0075a7 */ /* 0x000e640008001107 */
[----:B-1----:R-:W-:Y:S05]  /*3a00*/  @!P0 BRA `(.L_x_71) ;  /* 0x0000004000388947 */ /* 0x002fea0003800000 */
.L_x_70:
[----:B------:R-:W-:Y:S01]  /*3a10*/  UISETP.NE.AND UP1, UPT, UR15, 0x1, UPT ;  /* 0x000000010f00788c */ /* 0x000fe2000bf25270 */
[----:B------:R-:W-:Y:S01]  /*3a20*/  PLOP3.LUT P2, PT, PT, PT, PT, 0x80, 0x8 ;  /* 0x000000000008781c */ /* 0x000fe20003f4f070 */
[----:B------:R-:W-:Y:S02]  /*3a30*/  UIADD3 UR17, UPT, UPT, UR14, 0x1, URZ ;  /* 0x000000010e117890 */ /* 0x000fe4000fffe0ff */
[----:B------:R-:W-:Y:S02]  /*3a40*/  ULEA UR24, UR14, UR12, 0x8 ;  /* 0x0000000c0e187291 */ /* 0x000fe4000f8e40ff */
[----:B------:R-:W-:Y:S01]  /*3a50*/  UISETP.NE.AND UP2, UPT, UR17, 0x11, UPT ;  /* 0x000000111100788c */ /* 0x000fe2000bf45270 */
[----:B------:R-:W-:Y:S01]  /*3a60*/  PLOP3.LUT P0, PT, PT, PT, UP1, 0x80, 0x8 ;  /* 0x000000000008781c */ /* 0x000fe20003f0f018 */
[----:B------:R-:W-:Y:S02]  /*3a70*/  ULEA UR26, UR14, UR11, 0x9 ;  /* 0x0000000b0e1a7291 */ /* 0x000fe4000f8e48ff */
[----:B------:R-:W-:Y:S02]  /*3a80*/  USEL UR13, URZ, 0x1, UP2 ;  /* 0x00000001ff0d7887 */ /* 0x000fe40009000000 */
[----:B------:R-:W-:Y:S02]  /*3a90*/  USEL UR17, UR17, URZ, UP2 ;  /* 0x000000ff11117287 */ /* 0x000fe40009000000 */
[----:B------:R-:W-:Y:S02]  /*3aa0*/  UIADD3 UR30, UPT, UPT, UR24, 0x2, URZ ;  /* 0x00000002181e7890 */ /* 0x000fe4000fffe0ff */
[----:B------:R-:W-:Y:S01]  /*3ab0*/  @UP1 ULEA UR4, UR17, UR6, 0x3 ;  /* 0x0000000611041291 */ /* 0x000fe2000f8e18ff */
[----:B------:R-:W-:Y:S01]  /*3ac0*/  LOP3.LUT R8, R8, UR13, RZ, 0x3c, !PT ;  /* 0x0000000d08087c12 */ /* 0x000fe2000f8e3cff */
[----:B------:R-:W-:Y:S02]  /*3ad0*/  UIADD3 UR28, UPT, UPT, UR26, 0x2, URZ ;  /* 0x000000021a1c7890 */ /* 0x000fe4000fffe0ff */
[----:B------:R-:W-:Y:S01]  /*3ae0*/  UIADD3 UR7, UPT, UPT, UR7, 0x88, URZ ;  /* 0x0000008807077890 */ /* 0x000fe2000fffe0ff */
[----:B-1----:R-:W-:Y:S01]  /*3af0*/  @P0 SHF.L.U32 R0, R8, 0x1f, RZ ;  /* 0x0000001f08000819 */ /* 0x002fe200000006ff */
[----:B------:R-:W-:Y:S01]  /*3b00*/  UMOV UR25, 0x80004020 ;  /* 0x8000402000197882 */ /* 0x000fe20000000000 */
[----:B------:R-:W-:Y:S01]  /*3b10*/  UMOV UR27, 0x80004020 ;  /* 0x80004020001b7882 */ /* 0x000fe20000000000 */
[----:B------:R-:W-:Y:S01]  /*3b20*/  UMOV UR31, 0x80004020 ;  /* 0x80004020001f7882 */ /* 0x000fe20000000000 */
[----:B------:R2:W4:Y:S01]  /*3b30*/  @P0 SYNCS.PHASECHK.TRANS64.TRYWAIT P2, [UR4], R0 ;  /* 0x00000000ff0005a7 */ /* 0x0005220008041104 */
[----:B------:R-:W-:Y:S01]  /*3b40*/  UIADD3 UR15, UPT, UPT, UR15, -0x1, URZ ;  /* 0xffffffff0f0f7890 */ /* 0x000fe2000fffe0ff */
[----:B------:R2:W-:Y:S01]  /*3b50*/  UTCQMMA gdesc[UR26], gdesc[UR24], tmem[UR9], tmem[UR22], idesc[UR23], UP4 ;  /* 0x00ff16181a0075ea */ /* 0x0005e2000a000309 */
[----:B------:R-:W-:Y:S01]  /*3b60*/  UPLOP3.LUT UP4, UPT, UPT, UPT, UPT, 0x80, 0x8 ;  /* 0x000000000008789c */ /* 0x000fe20003f8f070 */
[----:B------:R-:W-:Y:S01]  /*3b70*/  UMOV UR29, 0x80004020 ;  /* 0x80004020001d7882 */ /* 0x000fe20000000000 */
[----:B------:R-:W-:Y:S01]  /*3b80*/  UMOV UR14, UR17 ;  /* 0x00000011000e7c82 */ /* 0x000fe20008000000 */
[----:B------:R2:W-:Y:S01]  /*3b90*/  UTCQMMA gdesc[UR28], gdesc[UR30], tmem[UR9], tmem[UR20], idesc[UR21], UPT ;  /* 0x00ff141e1c0075ea */ /* 0x0005e2000b800309 */
[----:B------:R2:W-:Y:S01]  /*3ba0*/  UTCBAR [UR7], URZ ;  /* 0x000000ff070073e9 */ /* 0x0005e200080000ff */
[----:B------:R-:W-:Y:S06]  /*3bb0*/  BRA.U UP0, `(.L_x_72) ;  /* 0xfffffffd00787547 */ /* 0x000fec000b83ffff */
.L_x_69:
[----:B------:R-:W-:Y:S01]  /*3bc0*/  UIADD3 UR18, UPT, UPT, UR18, 0x1, URZ ;  /* 0x0000000112127890 */ /* 0x000fe2000fffe0ff */
[C---:B------:R-:W-:Y:S01]  /*3bd0*/  ISETP.NE.AND P0, PT, R10.reuse, 0x2, PT ;  /* 0x000000020a00780c */ /* 0x040fe20003f05270 */
[----:B------:R-:W-:Y:S02]  /*3be0*/  UIADD3 UR8, UPT, UPT, UR8, 0x150, URZ ;  /* 0x0000015008087890 */ /* 0x000fe4000fffe0ff */
[----:B------:R-:W-:Y:S01]  /*3bf0*/  UISETP.NE.AND UP0, UPT, UR18, 0x4, UPT ;  /* 0x000000041200788c */ /* 0x000fe2000bf05270 */
[----:B-12---:R-:W-:Y:S02]  /*3c00*/  SEL R0, RZ, 0x1, P0 ;  /* 0x00000001ff007807 */ /* 0x006fe40000000000 */
[----:B------:R-:W-:Y:S01]  /*3c10*/  SEL R10, R10, RZ, P0 ;  /* 0x000000ff0a0a7207 */ /* 0x000fe20000000000 */
[----:B------:R-:W-:Y:S01]  /*3c20*/  USEL UR4, URZ, 0x1, UP0 ;  /* 0x00000001ff047887 */ /* 0x000fe20008000000 */
[----:B------:R-:W-:Y:S01]  /*3c30*/  LOP3.LUT R9, R9, R0, RZ, 0x3c, !PT ;  /* 0x0000000009097212 */ /* 0x000fe200078e3cff */
[----:B------:R-:W-:Y:S01]  /*3c40*/  USEL UR18, UR18, URZ, UP0 ;  /* 0x000000ff12127287 */ /* 0x000fe20008000000 */
[----:B------:R1:W-:Y:S03]  /*3c50*/  UTCBAR [UR8], URZ ;  /* 0x000000ff080073e9 */ /* 0x0003e600080000ff */
[----:B------:R-:W-:Y:S01]  /*3c60*/  LOP3.LUT R11, R11, UR4, RZ, 0x3c, !PT ;  /* 0x000000040b0b7c12 */ /* 0x000fe2000f8e3cff */
[----:B------:R-:W-:Y:S07]  /*3c70*/  @P1 BRA `(.L_x_73) ;  /* 0xfffffff800c81947 */ /* 0x000fee000383ffff */
[----:B------:R-:W2:Y:S01]  /*3c80*/  S2UR UR4, SR_CgaCtaId ;  /* 0x00000000000479c3 */ /* 0x000ea20000008800 */
[----:B------:R-:W-:Y:S01]  /*3c90*/  ELECT P0, URZ, PT ;  /* 0x0000000000ff782f */ /* 0x000fe20003800000 */
[----:B------:R-:W-:Y:S01]  /*3ca0*/  IMAD.MOV.U32 R0, RZ, RZ, 0x1 ;  /* 0x00000001ff007424 */ /* 0x000fe200078e00ff */
[----:B------:R-:W-:Y:S01]  /*3cb0*/  UIADD3 UR6, UPT, UPT, UR6, 0x170, URZ ;  /* 0x0000017006067890 */ /* 0x000fe2000fffe0ff */
[----:B------:R-:W-:Y:S01]  /*3cc0*/  SHF.L.U32 R3, R11, 0x1f, RZ ;  /* 0x0000001f0b037819 */ /* 0x000fe200000006ff */
[----:B------:R-:W-:-:S03]  /*3cd0*/  UMOV UR5, 0x40 ;  /* 0x0000004000057882 */ /* 0x000fc60000000000 */
[----:B------:R-:W-:Y:S01]  /*3ce0*/  UVIRTCOUNT.DEALLOC.SMPOOL 0x80 ;  /* 0x000000800000784c */ /* 0x000fe20000000000 */
[----:B--2---:R-:W-:Y:S02]  /*3cf0*/  ULEA UR4, UR4, UR5, 0x18 ;  /* 0x0000000504047291 */ /* 0x004fe4000f8ec0ff */
[----:B------:R-:W-:-:S07]  /*3d00*/  ULEA UR5, UR18, UR6, 0x3 ;  /* 0x0000000612057291 */ /* 0x000fce000f8e18ff */
[----:B------:R2:W-:Y:S02]  /*3d10*/  @P0 STS.U8 [UR4+0x1c], R0 ;  /* 0x00001c00ff000988 */ /* 0x0005e40008000004 */
[----:B------:R-:W3:Y:S02]  /*3d20*/  SYNCS.PHASECHK.TRANS64.TRYWAIT P0, [UR5], R3 ;  /* 0x00000003ff0075a7 */ /* 0x000ee40008001105 */
[----:B--23--:R-:W-:Y:S05]  /*3d30*/  @!P0 BRA `(.L_x_74) ;  /* 0x0000003c00848947 */ /* 0x00cfea0003800000 */
.L_x_155:
[----:B------:R-:W-:-:S04]  /*3d40*/  UIADD3 UR7, UPT, UPT, UR18, 0x1, URZ ;  /* 0x0000000112077890 */ /* 0x000fc8000fffe0ff */
[----:B------:R-:W-:-:S04]  /*3d50*/  UISETP.NE.AND UP0, UPT, UR7, 0x4, UPT ;  /* 0x000000040700788c */ /* 0x000fc8000bf05270 */
[----:B-1----:R-:W-:Y:S02]  /*3d60*/  USEL UR8, URZ, 0x1, UP0 ;  /* 0x00000001ff087887 */ /* 0x002fe40008000000 */
[----:B------:R-:W-:-:S04]  /*3d70*/  USEL UR7, UR7, URZ, UP0 ;  /* 0x000000ff07077287 */ /* 0x000fc80008000000 */
[----:B------:R-:W-:Y:S01]  /*3d80*/  ULEA UR5, UR7, UR6, 0x3 ;  /* 0x0000000607057291 */ /* 0x000fe2000f8e18ff */
[----:B------:R-:W-:-:S04]  /*3d90*/  LOP3.LUT R2, R11, UR8, RZ, 0x3c, !PT ;  /* 0x000000080b027c12 */ /* 0x000fc8000f8e3cff */
[----:B--2---:R-:W-:-:S04]  /*3da0*/  SHF.L.U32 R3, R2, 0x1f, RZ ;  /* 0x0000001f02037819 */ /* 0x004fc800000006ff */
[----:B------:R-:W1:Y:S02]  /*3db0*/  SYNCS.PHASECHK.TRANS64.TRYWAIT P0, [UR5], R3 ;  /* 0x00000003ff0075a7 */ /* 0x000e640008001105 */
[----:B-1----:R-:W-:Y:S05]  /*3dc0*/  @!P0 BRA `(.L_x_75) ;  /* 0x0000003c00788947 */ /* 0x002fea0003800000 */
.L_x_157:
        /* <DEDUP_REMOVED lines=9> */
.L_x_159:
[----:B------:R-:W-:-:S04]  /*3e60*/  UIADD3 UR7, UPT, UPT, UR7, 0x1, URZ ;  /* 0x0000000107077890 */ /* 0x000fc8000fffe0ff */
[----:B------:R-:W-:-:S04]  /*3e70*/  UISETP.NE.AND UP0, UPT, UR7, 0x4, UPT ;  /* 0x000000040700788c */ /* 0x000fc8000bf05270 */
[----:B------:R-:W-:Y:S02]  /*3e80*/  USEL UR5, URZ, 0x1, UP0 ;  /* 0x00000001ff057887 */ /* 0x000fe40008000000 */
[----:B------:R-:W-:-:S04]  /*3e90*/  USEL UR7, UR7, URZ, UP0 ;  /* 0x000000ff07077287 */ /* 0x000fc80008000000 */
[----:B------:R-:W-:Y:S01]  /*3ea0*/  ULEA UR7, UR7, UR6, 0x3 ;  /* 0x0000000607077291 */ /* 0x000fe2000f8e18ff */
[----:B-1----:R-:W-:-:S04]  /*3eb0*/  LOP3.LUT R3, R2, UR5, RZ, 0x3c, !PT ;  /* 0x0000000502037c12 */ /* 0x002fc8000f8e3cff */
[----:B------:R-:W-:-:S04]  /*3ec0*/  SHF.L.U32 R3, R3, 0x1f, RZ ;  /* 0x0000001f03037819 */ /* 0x000fc800000006ff */
[----:B------:R-:W1:Y:S02]  /*3ed0*/  SYNCS.PHASECHK.TRANS64.TRYWAIT P0, [UR7], R3 ;  /* 0x00000003ff0075a7 */ /* 0x000e640008001107 */
[----:B-1----:R-:W-:Y:S05]  /*3ee0*/  @!P0 BRA `(.L_x_77) ;  /* 0x0000003c00608947 */ /* 0x002fea0003800000 */
.L_x_161:
[----:B------:R-:W-:Y:S01]  /*3ef0*/  NOP ;  /* 0x0000000000007918 */ /* 0x000fe20000000000 */
[----:B-1----:R-:W1:Y:S01]  /*3f00*/  LDS R0, [UR4+0x14] ;  /* 0x00001404ff007984 */ /* 0x002e620008000800 */
[----:B------:R-:W-:Y:S01]  /*3f10*/  ULOP3.LUT UR6, UR19, 0xffff, URZ, 0xc0, !UPT ;  /* 0x0000ffff13067892 */ /* 0x000fe2000f8ec0ff */
[----:B------:R-:W-:Y:S01]  /*3f20*/  UMOV UR8, 0xffff ;  /* 0x0000ffff00087882 */ /* 0x000fe20000000000 */
[----:B------:R-:W-:Y:S02]  /*3f30*/  UMOV UR5, 0x1 ;  /* 0x0000000100057882 */ /* 0x000fe40000000000 */
[----:B------:R-:W-:-:S04]  /*3f40*/  USHF.R.U32.HI UR6, URZ, 0x5, UR6 ;  /* 0x00000005ff067899 */ /* 0x000fc80008011606 */
[----:B------:R-:W-:Y:S02]  /*3f50*/  USHF.L.U32 UR8, UR8, UR6, URZ ;  /* 0x0000000608087299 */ /* 0x000fe400080006ff */
[----:B------:R-:W-:-:S04]  /*3f60*/  USHF.L.U32 UR5, UR5, UR6, URZ ;  /* 0x0000000605057299 */ /* 0x000fc800080006ff */
[----:B-1----:R-:W-:-:S04]  /*3f70*/  LOP3.LUT R0, R0, UR8, RZ, 0xc0, !PT ;  /* 0x0000000800007c12 */ /* 0x002fc8000f8ec0ff */
[----:B------:R-:W-:-:S13]  /*3f80*/  ISETP.NE.AND P0, PT, R0, UR8, PT ;  /* 0x0000000800007c0c */ /* 0x000fda000bf05270 */
[----:B------:R-:W-:Y:S05]  /*3f90*/  @P0 BRA `(.L_x_78) ;  /* 0x0000000000580947 */ /* 0x000fea0003800000 */
[----:B------:R-:W1:Y:S02]  /*3fa0*/  LDS R0, [UR4+0x18] ;  /* 0x00001804ff007984 */ /* 0x000e640008000800 */
[----:B-1----:R-:W-:-:S04]  /*3fb0*/  LOP3.LUT R0, R0, UR5, RZ, 0xc0, !PT ;  /* 0x0000000500007c12 */ /* 0x002fc8000f8ec0ff */
[----:B------:R-:W-:-:S13]  /*3fc0*/  ISETP.NE.AND P0, PT, R0, UR5, PT ;  /* 0x0000000500007c0c */ /* 0x000fda000bf05270 */
[----:B------:R-:W-:Y:S05]  /*3fd0*/  @P0 BRA `(.L_x_79) ;  /* 0x00000000003c0947 */ /* 0x000fea0003800000 */
[----:B------:R-:W1:Y:S01]  /*3fe0*/  S2R R2, SR_LANEID ;  /* 0x0000000000027919 */ /* 0x000e620000000000 */
[----:B------:R-:W-:Y:S01]  /*3ff0*/  ULOP3.LUT UR8, URZ, UR8, URZ, 0x33, !UPT ;  /* 0x00000008ff087292 */ /* 0x000fe2000f8e33ff */
[----:B------:R-:W-:Y:S01]  /*4000*/  LOP3.LUT R4, RZ, UR5, RZ, 0x33, !PT ;  /* 0x00000005ff047c12 */ /* 0x000fe2000f8e33ff */
[----:B------:R-:W-:Y:S02]  /*4010*/  VOTEU.ANY UR7, UPT, PT ;  /* 0x0000000000077886 */ /* 0x000fe400038e0100 */
[----:B------:R-:W-:Y:S01]  /*4020*/  UFLO.U32 UR7, UR7 ;  /* 0x00000007000772bd */ /* 0x000fe200080e0000 */
[----:B------:R-:W2:Y:S01]  /*4030*/  REDUX UR5, R4 ;  /* 0x00000000040573c4 */ /* 0x000ea20000000000 */
[----:B------:R-:W-:-:S06]  /*4040*/  IMAD.U32 R0, RZ, RZ, UR8 ;  /* 0x00000008ff007e24 */ /* 0x000fcc000f8e00ff */
[----:B------:R3:W-:Y:S01]  /*4050*/  UTCATOMSWS.AND URZ, UR8 ;  /* 0x0000000800ff79e3 */ /* 0x0007e20008000000 */
[----:B------:R-:W4:Y:S01]  /*4060*/  REDUX UR6, R0 ;  /* 0x00000000000673c4 */ /* 0x000f220000000000 */
[----:B-1----:R-:W-:Y:S01]  /*4070*/  ISETP.EQ.U32.AND P0, PT, R2, UR7, PT ;  /* 0x0000000702007c0c */ /* 0x002fe2000bf02070 */
[----:B--2---:R-:W-:Y:S01]  /*4080*/  IMAD.U32 R2, RZ, RZ, UR5 ;  /* 0x00000005ff027e24 */ /* 0x004fe2000f8e00ff */
[----:B----4-:R-:W-:-:S11]  /*4090*/  MOV R3, UR6 ;  /* 0x0000000600037c02 */ /* 0x010fd60008000f00 */
[----:B------:R3:W-:Y:S04]  /*40a0*/  @P0 ATOMS.AND RZ, [UR4+0x14], R3 ;  /* 0x00001403ffff098c */ /* 0x0007e8000a800004 */
[----:B------:R3:W-:Y:S01]  /*40b0*/  @P0 ATOMS.AND RZ, [UR4+0x18], R2 ;  /* 0x00001802ffff098c */ /* 0x0007e2000a800004 */
[----:B------:R-:W-:Y:S05]  /*40c0*/  BRA `(.L_x_80) ;  /* 0x0000000000147947 */ /* 0x000fea0003800000 */
.L_x_79:
[----:B------:R-:W-:Y:S02]  /*40d0*/  MOV R2, 0x40f0 ;  /* 0x000040f000027802 */ /* 0x000fe40000000f00 */
[----:B----45:R-:W-:Y:S05]  /*40e0*/  CALL.REL.NOINC `($__internal_0_$__cuda_sm10x_tcgen05_guardrail_trap_col_being_dealloced_not_returned_by_alloc) ;  /* 0x0000003c007c7944 */ /* 0x030fea0003c00000 */
[----:B------:R-:W-:Y:S05]  /*40f0*/  BRA `(.L_x_80) ;  /* 0x0000000000087947 */ /* 0x000fea0003800000 */
.L_x_78:
[----:B------:R-:W-:Y:S02]  /*4100*/  MOV R2, 0x4120 ;  /* 0x0000412000027802 */ /* 0x000fe40000000f00 */
[----:B----45:R-:W-:Y:S05]  /*4110*/  CALL.REL.NOINC `($__internal_2_$__cuda_sm10x_tcgen05_guardrail_trap_unallocated_columns_being_dealloced) ;  /* 0x0000003c00887944 */ /* 0x030fea0003c00000 */
.L_x_80:
[----:B------:R-:W-:Y:S01]  /*4120*/  NOP ;  /* 0x0000000000007918 */ /* 0x000fe20000000000 */
[----:B---3--:R-:W-:Y:S05]  /*4130*/  EXIT ;  /* 0x000000000000794d */ /* 0x008fea0003800000 */
.L_x_62:
[----:B------:R-:W-:-:S09]  /*4140*/  UISETP.NE.OR UP2, UPT, UR8, 0x3, !UP2 ;  /* 0x000000030800788c */ /* 0x000fd2000d745670 */
[----:B------:R-:W-:Y:S05]  /*4150*/  BRA.U UP2, `(.L_x_81) ;  /* 0x0000000902c87547 */ /* 0x000fea000b800000 */
[----:B------:R-:W1:Y:S01]  /*4160*/  LDCU.64 UR6, c[0x0][0x888] ;  /* 0x00011100ff0677ac */ /* 0x000e620008000a00 */
[----:B------:R-:W2:Y:S01]  /*4170*/  LDC R0, c[0x0][0xb30] ;  /* 0x0002cc00ff007b82 */ /* 0x000ea20000000800 */
[----:B------:R-:W-:Y:S01]  /*4180*/  IMAD.MOV.U32 R30, RZ, RZ, 0x1 ;  /* 0x00000001ff1e7424 */ /* 0x000fe200078e00ff */
[----:B------:R-:W-:Y:S01]  /*4190*/  CS2R R28, SRZ ;  /* 0x00000000001c7805 */ /* 0x000fe2000001ff00 */
[----:B------:R-:W4:Y:S01]  /*41a0*/  LDCU.64 UR4, c[0x0][0x890] ;  /* 0x00011200ff0477ac */ /* 0x000f220008000a00 */
[----:B------:R-:W-:Y:S01]  /*41b0*/  IMAD.MOV.U32 R25, RZ, RZ, 0x2000 ;  /* 0x00002000ff197424 */ /* 0x000fe200078e00ff */
[----:B------:R-:W-:-:S03]  /*41c0*/  UMOV UR8, 0x400 ;  /* 0x0000040000087882 */ /* 0x000fc60000000000 */
[----:B------:R-:W3:Y:S01]  /*41d0*/  LDC R19, c[0x0][0x370] ;  /* 0x0000dc00ff137b82 */ /* 0x000ee20000000800 */
[----:B------:R-:W-:-:S07]  /*41e0*/  UPLOP3.LUT UP1, UPT, UPT, UPT, UPT, 0x40, 0x4 ;  /* 0x000000000004789c */ /* 0x000fce0003f2e870 */
[----:B------:R-:W3:Y:S01]  /*41f0*/  LDC R2, c[0x0][0xb0c] ;  /* 0x0002c300ff027b82 */ /* 0x000ee20000000800 */
[----:B-1----:R-:W-:Y:S02]  /*4200*/  UISETP.NE.U32.AND UP2, UPT, UR6, URZ, UPT ;  /* 0x000000ff0600728c */ /* 0x002fe4000bf45070 */
[----:B------:R-:W-:Y:S02]  /*4210*/  ULEA UR6, UR37, UR8, 0x18 ;  /* 0x0000000825067291 */ /* 0x000fe4000f8ec0ff */
[----:B------:R-:W-:Y:S02]  /*4220*/  UISETP.NE.AND.EX UP2, UPT, UR7, URZ, UPT, UP2 ;  /* 0x000000ff0700728c */ /* 0x000fe4000bf45320 */
[----:B------:R-:W-:Y:S01]  /*4230*/  UIADD3 UR7, UPT, UPT, UR6, 0x110, URZ ;  /* 0x0000011006077890 */ /* 0x000fe2000fffe0ff */
[----:B------:R-:W1:Y:S01]  /*4240*/  LDC R18, c[0x0][0xb20] ;  /* 0x0002c800ff127b82 */ /* 0x000e620000000800 */
[----:B----4-:R-:W-:Y:S01]  /*4250*/  UISETP.NE.U32.AND UP3, UPT, UR4, URZ, UPT ;  /* 0x000000ff0400728c */ /* 0x010fe2000bf65070 */
[----:B--2---:R-:W-:Y:S01]  /*4260*/  ISETP.NE.AND P1, PT, R0, 0x1, PT ;  /* 0x000000010000780c */ /* 0x004fe20003f25270 */
[----:B------:R-:W-:-:S02]  /*4270*/  UPRMT UR37, UR37, 0x654, UR7 ;  /* 0x0000065425257896 */ /* 0x000fc40008000007 */
[----:B------:R-:W-:-:S03]  /*4280*/  UISETP.NE.AND.EX UP3, UPT, UR5, URZ, UPT, UP3 ;  /* 0x000000ff0500728c */ /* 0x000fc6000bf65330 */
[----:B------:R-:W2:Y:S08]  /*4290*/  LDC.64 R32, c[0x0][0x348] ;  /* 0x0000d200ff207b82 */ /* 0x000eb00000000a00 */
[----:B------:R-:W4:Y:S08]  /*42a0*/  LDC.64 R16, c[0x0][0xb10] ;  /* 0x0002c400ff107b82 */ /* 0x000f300000000a00 */
[----:B------:R-:W1:Y:S08]  /*42b0*/  LDC.64 R6, c[0x0][0xb18] ;  /* 0x0002c600ff067b82 */ /* 0x000e700000000a00 */
[----:B------:R-:W1:Y:S08]  /*42c0*/  LDC.64 R4, c[0x0][0xb28] ;  /* 0x0002ca00ff047b82 */ /* 0x000e700000000a00 */
[----:B---3--:R-:W1:Y:S02]  /*42d0*/  LDC R24, c[0x0][0x374] ;  /* 0x0000dd00ff187b82 */ /* 0x008e640000000800 */
.L_x_89:
[C---:B------:R-:W-:Y:S02]  /*42e0*/  LEA R0, R29.reuse, UR6, 0x3 ;  /* 0x000000061d007c11 */ /* 0x040fe4000f8e18ff */
[----:B------:R-:W-:Y:S02]  /*42f0*/  SHF.L.U32 R3, R28, 0x1f, RZ ;  /* 0x0000001f1c037819 */ /* 0x000fe400000006ff */
[----:B------:R-:W-:Y:S02]  /*4300*/  LEA R20, R29, UR6, 0x4 ;  /* 0x000000061d147c11 */ /* 0x000fe4000f8e20ff */
[----:B---3--:R-:W3:Y:S02]  /*4310*/  SYNCS.PHASECHK.TRANS64.TRYWAIT P0, [R0+URZ+0x130], R3 ;  /* 0x00013003000075a7 */ /* 0x008ee400080011ff */
[----:B---3--:R-:W-:Y:S05]  /*4320*/  @!P0 BRA `(.L_x_82) ;  /* 0x0000003800688947 */ /* 0x008fea0003800000 */
.L_x_162:
[----:B------:R-:W-:Y:S01]  /*4330*/  ISETP.GE.AND P0, PT, R72, 0x1, PT ;  /* 0x000000014800780c */ /* 0x000fe20003f06270 */
[----:B------:R-:W1:Y:S01]  /*4340*/  LDS.128 R20, [R20+0x1c0] ;  /* 0x0001c00014147984 */ /* 0x000e620000000c00 */
[----:B------:R-:W-:Y:S01]  /*4350*/  ISETP.NE.U32.AND P4, PT, RZ, UR4, PT ;  /* 0x00000004ff007c0c */ /* 0x000fe2000bf85070 */
[----:B---3--:R-:W-:Y:S01]  /*4360*/  VIADD R0, R0, 0x140 ;  /* 0x0000014000007836 */ /* 0x008fe20000000000 */
[----:B------:R-:W-:Y:S02]  /*4370*/  SHF.L.U32 R26, R30, 0x1f, RZ ;  /* 0x0000001f1e1a7819 */ /* 0x000fe400000006ff */
[----:B------:R-:W-:Y:S02]  /*4380*/  ISETP.NE.AND.EX P4, PT, RZ, UR5, PT, P4 ;  /* 0x00000005ff007c0c */ /* 0x000fe4000bf85340 */
[----:B------:R-:W-:Y:S01]  /*4390*/  PRMT R0, RZ, 0x654, R0 ;  /* 0x00000654ff007816 */ /* 0x000fe20000000000 */
[----:B------:R-:W-:Y:S01]  /*43a0*/  @!PT LDS RZ, [RZ] ;  /* 0x00000000fffff984 */ /* 0x000fe20000000800 */
[----:B------:R-:W-:Y:S01]  /*43b0*/  @!PT LDS RZ, [RZ] ;  /* 0x00000000fffff984 */ /* 0x000fe20000000800 */
[----:B------:R-:W-:Y:S01]  /*43c0*/  @!PT LDS RZ, [RZ] ;  /* 0x00000000fffff984 */ /* 0x000fe20000000800 */
[----:B------:R-:W-:Y:S01]  /*43d0*/  @!PT LDS RZ, [RZ] ;  /* 0x00000000fffff984 */ /* 0x000fe20000000800 */
[----:B------:R3:W-:Y:S06]  /*43e0*/  MEMBAR.ALL.CTA ;  /* 0x0000000000007992 */ /* 0x0007ec0000008000 */
[----:B---3--:R-:W3:Y:S02]  /*43f0*/  FENCE.VIEW.ASYNC.S ;  /* 0x00000000000073c6 */ /* 0x008ee40000000000 */
[----:B---3--:R3:W-:Y:S01]  /*4400*/  SYNCS.ARRIVE.TRANS64.RED.A1T0 RZ, [R0+URZ], RZ ;  /* 0x000000ff00ff79a7 */ /* 0x0087e200081004ff */
[----:B-1----:R-:W-:Y:S11]  /*4410*/  LOP3.LUT P3, RZ, R22, 0x1, RZ, 0xc0, !PT ;  /* 0x0000000116ff7812 */ /* 0x002ff6000786c0ff */
[----:B------:R-:W-:Y:S02]  /*4420*/  @!UPT UIADD3 URZ, UPT, UPT, URZ, URZ, URZ ;  /* 0x000000fffffff290 */ /* 0x000fe4000fffe0ff */
[----:B------:R-:W-:Y:S02]  /*4430*/  @P3 MOV R13, R20 ;  /* 0x00000014000d3202 */ /* 0x000fe40000000f00 */
[----:B------:R-:W-:Y:S01]  /*4440*/  @P3 LOP3.LUT R8, R21, 0xffff, RZ, 0xc0, !PT ;  /* 0x0000ffff15083812 */ /* 0x000fe200078ec0ff */
[----:B---3--:R-:W-:Y:S06]  /*4450*/  @!P0 BRA `(.L_x_83) ;  /* 0x0000000000a48947 */ /* 0x008fec0003800000 */
[----:B------:R-:W-:Y:S01]  /*4460*/  IMAD.HI.U32 R31, R24, R7, RZ ;  /* 0x00000007181f7227 */ /* 0x000fe200078e00ff */
[----:B------:R-:W-:Y:S02]  /*4470*/  ISETP.NE.AND P0, PT, R6, 0x1, PT ;  /* 0x000000010600780c */ /* 0x000fe40003f05270 */
[----:B------:R-:W-:Y:S01]  /*4480*/  ISETP.NE.AND P2, PT, R72, 0x1, PT ;  /* 0x000000014800780c */ /* 0x000fe20003f45270 */
[----:B----4-:R-:W-:Y:S01]  /*4490*/  IMAD.HI.U32 R34, R19, R16, RZ ;  /* 0x0000001013227227 */ /* 0x010fe200078e00ff */
[----:B------:R-:W-:Y:S02]  /*44a0*/  SHF.R.U32.HI R31, RZ, R18, R31 ;  /* 0x00000012ff1f7219 */ /* 0x000fe4000001161f */
[----:B------:R-:W-:Y:S01]  /*44b0*/  ISETP.NE.AND P5, PT, R2, 0x1, PT ;  /* 0x000000010200780c */ /* 0x000fe20003fa5270 */
[----:B------:R-:W-:Y:S01]  /*44c0*/  IMAD.HI.U32 R36, R13, R16, RZ ;  /* 0x000000100d247227 */ /* 0x000fe200078e00ff */
[----:B------:R-:W-:Y:S02]  /*44d0*/  SHF.R.U32.HI R34, RZ, R17, R34 ;  /* 0x00000011ff227219 */ /* 0x000fe40000011622 */
[----:B------:R-:W-:Y:S01]  /*44e0*/  SEL R3, R24, R31, !P0 ;  /* 0x0000001f18037207 */ /* 0x000fe20004000000 */
[C---:B------:R-:W-:Y:S01]  /*44f0*/  IMAD.HI.U32 R31, R8.reuse, R7, RZ ;  /* 0x00000007081f7227 */ /* 0x040fe200078e00ff */
[----:B------:R-:W-:Y:S02]  /*4500*/  SEL R11, R19, R34, !P5 ;  /* 0x00000022130b7207 */ /* 0x000fe40006800000 */
[----:B------:R-:W-:Y:S01]  /*4510*/  SHF.R.U32.HI R36, RZ, R17, R36 ;  /* 0x00000011ff247219 */ /* 0x000fe20000011624 */
[----:B------:R-:W-:Y:S01]  /*4520*/  IMAD.HI.U32 R38, R3, R4, RZ ;  /* 0x0000000403267227 */ /* 0x000fe200078e00ff */
[----:B------:R-:W-:Y:S03]  /*4530*/  SHF.R.U32.HI R31, RZ, R18, R31 ;  /* 0x00000012ff1f7219 */ /* 0x000fe6000001161f */
[----:B------:R-:W-:Y:S01]  /*4540*/  IMAD.HI.U32 R34, R11, R4, RZ ;  /* 0x000000040b227227 */ /* 0x000fe200078e00ff */
[----:B------:R-:W-:Y:S02]  /*4550*/  @P2 SHF.R.U32.HI R3, RZ, R5, R38 ;  /* 0x00000005ff032219 */ /* 0x000fe40000011626 */
[----:B------:R-:W-:Y:S02]  /*4560*/  SEL R9, R8, R31, !P0 ;  /* 0x0000001f08097207 */ /* 0x000fe40004000000 */
[----:B------:R-:W-:Y:S01]  /*4570*/  @P2 SHF.R.U32.HI R11, RZ, R5, R34 ;  /* 0x00000005ff0b2219 */ /* 0x000fe20000011622 */
[C---:B------:R-:W-:Y:S01]  /*4580*/  IMAD R10, R72.reuse, R3, RZ ;  /* 0x00000003480a7224 */ /* 0x040fe200078e02ff */
[----:B------:R-:W-:Y:S01]  /*4590*/  SEL R3, R13, R36, !P5 ;  /* 0x000000240d037207 */ /* 0x000fe20006800000 */
[C---:B------:R-:W-:Y:S03]  /*45a0*/  IMAD.HI.U32 R14, R9.reuse, R4, RZ ;  /* 0x00000004090e7227 */ /* 0x040fe600078e00ff */
[----:B------:R-:W-:Y:S01]  /*45b0*/  ISETP.GE.AND P0, PT, R9, R10, PT ;  /* 0x0000000a0900720c */ /* 0x000fe20003f06270 */
[C---:B------:R-:W-:Y:S01]  /*45c0*/  IMAD R12, R72.reuse, R11, RZ ;  /* 0x0000000b480c7224 */ /* 0x040fe200078e02ff */
[-C--:B------:R-:W-:Y:S04]  /*45d0*/  SHF.R.U32.HI R14, RZ, R5.reuse, R14 ;  /* 0x00000005ff0e7219 */ /* 0x080fe8000001160e */
[----:B------:R-:W-:Y:S02]  /*45e0*/  ISETP.GE.OR P0, PT, R3, R12, P0 ;  /* 0x0000000c0300720c */ /* 0x000fe40000706670 */
[----:B------:R-:W-:Y:S05]  /*45f0*/  SEL R15, R9, R14, !P2 ;  /* 0x0000000e090f7207 */ /* 0x000fea0005000000 */
[----:B------:R-:W-:Y:S04]  /*4600*/  IMAD.MOV R14, RZ, RZ, -R15 ;  /* 0x000000ffff0e7224 */ /* 0x000fe800078e0a0f */
[----:B------:R-:W-:Y:S02]  /*4610*/  IMAD R14, R72, R14, R9 ;  /* 0x0000000e480e7224 */ /* 0x000fe400078e0209 */
[C---:B------:R-:W-:Y:S05]  /*4620*/  @!P0 IMAD.HI.U32 R10, R3.reuse, R4, RZ ;  /* 0x00000004030a8227 */ /* 0x040fea00078e00ff */
[----:B------:R-:W-:Y:S04]  /*4630*/  @!P0 SHF.R.U32.HI R10, RZ, R5, R10 ;  /* 0x00000005ff0a8219 */ /* 0x000fe8000001160a */
[----:B------:R-:W-:Y:S01]  /*4640*/  @!P0 SEL R0, R3, R10, !P2 ;  /* 0x0000000a03008207 */ /* 0x000fe20005000000 */
[----:B------:R-:W-:Y:S03]  /*4650*/  IMAD.MOV R10, RZ, RZ, -R3 ;  /* 0x000000ffff0a7224 */ /* 0x000fe600078e0a03 */
[----:B------:R-:W-:Y:S01]  /*4660*/  @!P0 IADD3 R15, PT, PT, R15, -R0, RZ ;  /* 0x800000000f0f8210 */ /* 0x000fe20007ffe0ff */
[----:B------:R-:W-:Y:S01]  /*4670*/  @!P0 IMAD R0, R11, R14, R0 ;  /* 0x0000000e0b008224 */ /* 0x000fe200078e0200 */
[----:B------:R-:W-:Y:S01]  /*4680*/  IADD3 R11, PT, PT, -R9, RZ, RZ ;  /* 0x000000ff090b7210 */ /* 0x000fe20007ffe1ff */
[----:B------:R-:W-:Y:S02]  /*4690*/  IMAD R13, R2, R10, R13 ;  /* 0x0000000a020d7224 */ /* 0x000fe400078e020d */
[----:B------:R-:W-:Y:S02]  /*46a0*/  @!P0 IMAD R9, R15, R72, R3 ;  /* 0x000000480f098224 */ /* 0x000fe400078e0203 */
[----:B------:R-:W-:Y:S02]  /*46b0*/  @!P0 IMAD.MOV.U32 R3, RZ, RZ, R0 ;  /* 0x000000ffff038224 */ /* 0x000fe400078e0000 */
[----:B------:R-:W-:Y:S02]  /*46c0*/  IMAD R8, R6, R11, R8 ;  /* 0x0000000b06087224 */ /* 0x000fe400078e0208 */
[----:B------:R-:W-:Y:S02]  /*46d0*/  IMAD R13, R3, R2, R13 ;  /* 0x00000002030d7224 */ /* 0x000fe400078e020d */
[----:B------:R-:W-:Y:S02]  /*46e0*/  IMAD R8, R9, R6, R8 ;  /* 0x0000000609087224 */ /* 0x000fe400078e0208 */
.L_x_83:
[----:B------:R-:W-:Y:S05]  /*46f0*/  BRA.U UP1, `(.L_x_84) ;  /* 0x0000000101107547 */ /* 0x000fea000b800000 */
[----:B------:R-:W-:Y:S04]  /*4700*/  MOV R0, UR13 ;  /* 0x0000000d00007c02 */ /* 0x000fe80008000f00 */
[----:B------:R-:W-:Y:S04]  /*4710*/  SHF.L.U32 R3, R0, 0x1f, RZ ;  /* 0x0000001f00037819 */ /* 0x000fe800000006ff */
[----:B------:R-:W1:Y:S02]  /*4720*/  SYNCS.PHASECHK.TRANS64.TRYWAIT P0, [UR6+0x128], R3 ;  /* 0x00012803ff0075a7 */ /* 0x000e640008001106 */
[----:B-1----:R-:W-:Y:S05]  /*4730*/  @!P0 BRA `(.L_x_85) ;  /* 0x0000003400788947 */ /* 0x002fea0003800000 */
.L_x_84:
[----:B------:R-:W-:Y:S05]  /*4740*/  BRA.U !UP3, `(.L_x_86) ;  /* 0x000000010b347547 */ /* 0x000fea000b800000 */
[----:B------:R-:W-:Y:S01]  /*4750*/  UPLOP3.LUT UP0, UPT, UPT, UPT, UP2, 0x80, 0x8 ;  /* 0x000000000008789c */ /* 0x000fe20003f0f020 */
[----:B-1----:R-:W-:Y:S02]  /*4760*/  HFMA2 R0, -RZ, RZ, 0, 5.9604644775390625e-08 ;  /* 0x00000001ff007431 */ /* 0x002fe400000001ff */
[----:B------:R-:W-:Y:S03]  /*4770*/  IMAD.MOV.U32 R164, RZ, RZ, 0x1 ;  /* 0x00000001ffa47424 */ /* 0x000fe600078e00ff */
[----:B------:R-:W-:Y:S05]  /*4780*/  PLOP3.LUT P0, PT, PT, PT, UP0, 0x80, 0x8 ;  /* 0x000000000008781c */ /* 0x000fea0003f0f008 */
[----:B------:R-:W1:Y:S01]  /*4790*/  @UP0 LDCU.64 UR8, c[0x0][0x888] ;  /* 0x00011100ff0807ac */ /* 0x000e620008000a00 */
[----:B------:R-:W-:Y:S07]  /*47a0*/  @UP0 UIMAD UR7, UR36, UR4, URZ ;  /* 0x00000004240702a4 */ /* 0x000fee000f8e02ff */
[----:B------:R-:W-:Y:S01]  /*47b0*/  @!P0 PRMT R164, R0, 0x7610, R164 ;  /* 0x0000761000a48816 */ /* 0x000fe200000000a4 */
[----:B-1----:R-:W-:Y:S03]  /*47c0*/  @UP0 UIMAD.WIDE UR8, UR7, 0x4, UR8 ;  /* 0x00000004070808a5 */ /* 0x002fe6000f8e0208 */
[----:B------:R-:W1:Y:S03]  /*47d0*/  @!UP0 LDCU UR7, c[0x0][0x880] ;  /* 0x00011000ff0787ac */ /* 0x000e660008000800 */
[----:B------:R-:W-:Y:S01]  /*47e0*/  IMAD.U32 R10, RZ, RZ, UR8 ;  /* 0x00000008ff0a7e24 */ /* 0x000fe2000f8e00ff */
[----:B------:R-:W-:Y:S05]  /*47f0*/  MOV R11, UR9 ;  /* 0x00000009000b7c02 */ /* 0x000fea0008000f00 */
[----:B-----5:R3:W5:Y:S02]  /*4800*/  @P0 LDG.E R81, desc[UR40][R10.64] ;  /* 0x000000280a510981 */ /* 0x020764000c1e1900 */
[----:B-1-3--:R-:W-:Y:S07]  /*4810*/  @!P0 IMAD.U32 R81, RZ, RZ, UR7 ;  /* 0x00000007ff518e24 */ /* 0x00afee000f8e00ff */
.L_x_86:
[----:B-----5:R-:W-:Y:S01]  /*4820*/  @!P4 FSETP.EQ.AND P5, PT, R81, RZ, PT ;  /* 0x000000ff5100c20b */ /* 0x020fe20003fa2000 */
[----:B------:R-:W-:Y:S01]  /*4830*/  @!UPT UIADD3 URZ, UPT, UPT, URZ, URZ, URZ ;  /* 0x000000fffffff290 */ /* 0x000fe2000fffe0ff */
[----:B------:R-:W-:Y:S11]  /*4840*/  @!P4 BRA `(.L_x_87) ;  /* 0x000000000014c947 */ /* 0x000ff60003800000 */
[----:B------:R-:W-:Y:S02]  /*4850*/  LOP3.LUT P0, RZ, R164, 0xff, RZ, 0xc0, !PT ;  /* 0x000000ffa4ff7812 */ /* 0x000fe4000780c0ff */
[----:B------:R-:W-:Y:S04]  /*4860*/  PLOP3.LUT P5, PT, PT, PT, UP0, 0x80, 0x8 ;  /* 0x000000000008781c */ /* 0x000fe80003faf008 */
[----:B------:R-:W-:Y:S07]  /*4870*/  PLOP3.LUT P5, PT, P5, PT, PT, 0x8, 0x80 ;  /* 0x000000000080781c */ /* 0x000fee0002fae170 */
[----:B------:R-:W-:Y:S11]  /*4880*/  @P0 FSETP.EQ.AND P5, PT, R81, RZ, PT ;  /* 0x000000ff5100020b */ /* 0x000ff60003fa2000 */
[----:B------:R-:W-:Y:S02]  /*4890*/  @!UPT UIADD3 URZ, UPT, UPT, URZ, URZ, URZ ;  /* 0x000000fffffff290 */ /* 0x000fe4000fffe0ff */
.L_x_87:
[----:B------:R-:W3:Y:S01]  /*48a0*/  SYNCS.PHASECHK.TRANS64.TRYWAIT P4, [UR6+0x118], R26 ;  /* 0x0001181aff0075a7 */ /* 0x000ee20008081106 */
[----:B------:R-:W-:Y:S01]  /*48b0*/  @P3 SHF.R.U32.HI R27, RZ, 0x10, R21 ;  /* 0x00000010ff1b3819 */ /* 0x000fe20000011615 */
[----:B------:R-:W-:Y:S01]  /*48c0*/  VIADD R29, R29, 0x1 ;  /* 0x000000011d1d7836 */ /* 0x000fe20000000000 */
[----:B------:R-:W5:Y:S08]  /*48d0*/  LDC.64 R14, c[0x0][0xb10] ;  /* 0x0002c400ff0e7b82 */ /* 0x000f700000000a00 */
[----:B------:R-:W2:Y:S08]  /*48e0*/  LDC.64 R10, c[0x0][0xb18] ;  /* 0x0002c600ff0a7b82 */ /* 0x000eb00000000a00 */
[----:B-1----:R-:W1:Y:S08]  /*48f0*/  @!P1 LDC R0, c[0x0][0xb20] ;  /* 0x0002c800ff009b82 */ /* 0x002e700000000800 */
[----:B------:R-:W4:Y:S01]  /*4900*/  @!P1 LDC R3, c[0x0][0xb0c] ;  /* 0x0002c300ff039b82 */ /* 0x000f220000000800 */
[----:B-----5:R-:W-:Y:S05]  /*4910*/  @!P1 IMAD.HI.U32 R14, R13, R14, RZ ;  /* 0x0000000e0d0e9227 */ /* 0x020fea00078e00ff */
[----:B------:R-:W-:Y:S01]  /*4920*/  @!P1 SHF.R.U32.HI R14, RZ, R15, R14 ;  /* 0x0000000fff0e9219 */ /* 0x000fe2000001160e */
[----:B--2---:R-:W-:Y:S01]  /*4930*/  @!P1 IMAD.HI.U32 R11, R8, R11, RZ ;  /* 0x0000000b080b9227 */ /* 0x004fe200078e00ff */
[----:B------:R-:W-:Y:S04]  /*4940*/  @!P1 ISETP.NE.AND P0, PT, R10, 0x1, PT ;  /* 0x000000010a00980c */ /* 0x000fe80003f05270 */
[----:B-1----:R-:W-:Y:S02]  /*4950*/  @!P1 SHF.R.U32.HI R9, RZ, R0, R11 ;  /* 0x00000000ff099219 */ /* 0x002fe4000001160b */
[----:B----4-:R-:W-:Y:S02]  /*4960*/  @!P1 ISETP.NE.AND P2, PT, R3, 0x1, PT ;  /* 0x000000010300980c */ /* 0x010fe40003f45270 */
[----:B------:R-:W-:Y:S02]  /*4970*/  @!P1 SEL R9, R8, R9, !P0 ;  /* 0x0000000908099207 */ /* 0x000fe40004000000 */
[----:B------:R-:W-:Y:S02]  /*4980*/  ELECT P0, URZ, PT ;  /* 0x0000000000ff782f */ /* 0x000fe40003800000 */
[----:B------:R-:W-:Y:S05]  /*4990*/  @!P1 SEL R14, R13, R14, !P2 ;  /* 0x0000000e0d0e9207 */ /* 0x000fea0005000000 */
[----:B------:R-:W-:Y:S02]  /*49a0*/  @!P1 IMAD.IADD R0, R9, 0x1, -R14 ;  /* 0x0000000109009824 */ /* 0x000fe400078e0a0e */
[----:B------:R-:W-:Y:S02]  /*49b0*/  @!P1 IMAD.IADD R9, R14, 0x1, -R9 ;  /* 0x000000010e099824 */ /* 0x000fe400078e0a09 */
[----:B------:R-:W-:Y:S02]  /*49c0*/  @!P1 IMAD R13, R0, R3, R13 ;  /* 0x00000003000d9224 */ /* 0x000fe400078e020d */
[----:B------:R-:W-:Y:S01]  /*49d0*/  @!P1 IMAD R8, R9, R10, R8 ;  /* 0x0000000a09089224 */ /* 0x000fe200078e0208 */
[----:B---3--:R-:W-:Y:S06]  /*49e0*/  @!P4 BRA `(.L_x_88) ;  /* 0x0000003000e4c947 */ /* 0x008fec0003800000 */
.L_x_165:
[----:B------:R-:W-:Y:S01]  /*49f0*/  PLOP3.LUT P5, PT, P5, P0, PT, 0xf2, 0x2f ;  /* 0x00000000002f781c */ /* 0x000fe20002fa1e72 */
[----:B------:R-:W-:Y:S01]  /*4a00*/  UMOV UR14, 0x0 ;  /* 0x00000000000e7882 */ /* 0x000fe20000000000 */
[----:B------:R-:W-:Y:S01]  /*4a10*/  LOP3.LUT R30, R30, 0x1, RZ, 0x3c, !PT ;  /* 0x000000011e1e7812 */ /* 0x000fe200078e3cff */
[----:B------:R-:W-:Y:S01]  /*4a20*/  UMOV UR15, 0x10000000 ;  /* 0x10000000000f7882 */ /* 0x000fe20000000000 */
[----:B------:R-:W-:Y:S01]  /*4a30*/  UMOV UR12, UR36 ;  /* 0x00000024000c7c82 */ /* 0x000fe20008000000 */
[----:B------:R-:W-:Y:S08]  /*4a40*/  @P3 R2UR UR36, R27 ;  /* 0x000000001b2432ca */ /* 0x000ff000000e0000 */
[----:B-1----:R-:W-:Y:S01]  /*4a50*/  @!P5 IADD3 R3, P0, PT, R32, 0x580, RZ ;  /* 0x000005802003d810 */ /* 0x002fe20007f1e0ff */
[----:B------:R-:W-:Y:S01]  /*4a60*/  @!P5 IMAD.SHL.U32 R155, R155, 0x40, RZ ;  /* 0x000000409b9bd824 */ /* 0x000fe200078e00ff */
[----:B------:R-:W-:Y:S01]  /*4a70*/  VOTEU.ALL UP1, P5 ;  /* 0x0000000000ff7886 */ /* 0x000fe20002820000 */
[----:B------:R-:W-:Y:S01]  /*4a80*/  @!P5 IMAD.SHL.U32 R165, R165, 0x80, RZ ;  /* 0x00000080a5a5d824 */ /* 0x000fe200078e00ff */
[----:B------:R-:W-:Y:S01]  /*4a90*/  @!P5 R2UR UR8, R3 ;  /* 0x000000000308d2ca */ /* 0x000fe200000e0000 */
[----:B------:R-:W-:Y:S01]  /*4aa0*/  @!P5 IMAD.X R0, RZ, RZ, R33, P0 ;  /* 0x000000ffff00d224 */ /* 0x000fe200000e0621 */
[----:B------:R-:W-:Y:S01]  /*4ab0*/  @!P5 R2UR UR10, R155 ;  /* 0x000000009b0ad2ca */ /* 0x000fe200000e0000 */
[----:B------:R-:W-:Y:S01]  /*4ac0*/  @!UP1 UIADD3 UR9, UPT, UPT, UR6, 0x110, URZ ;  /* 0x0000011006099890 */ /* 0x000fe2000fffe0ff */
[----:B------:R-:W-:Y:S01]  /*4ad0*/  @!P5 R2UR UR11, R165 ;  /* 0x00000000a50bd2ca */ /* 0x000fe200000e0000 */
[----:B------:R-:W-:Y:S01]  /*4ae0*/  IMAD.IADD R155, R8, 0x1, R143 ;  /* 0x00000001089b7824 */ /* 0x000fe200078e028f */
[----:B------:R-:W-:Y:S01]  /*4af0*/  @!P5 R2UR UR7, R0 ;  /* 0x000000000007d2ca */ /* 0x000fe200000e0000 */
[----:B------:R-:W-:Y:S01]  /*4b00*/  IMAD.IADD R165, R13, 0x1, R154 ;  /* 0x000000010da57824 */ /* 0x000fe200078e029a */
[C---:B------:R-:W-:Y:S04]  /*4b10*/  ISETP.NE.AND P0, PT, R29.reuse, 0x2, PT ;  /* 0x000000021d00780c */ /* 0x040fe80003f05270 */
[----:B------:R-:W-:Y:S01]  /*4b20*/  SEL R3, RZ, 0x1, P0 ;  /* 0x00000001ff037807 */ /* 0x000fe20000000000 */
[----:B------:R-:W-:Y:S01]  /*4b30*/  IMAD.U32 R10, RZ, RZ, UR8 ;  /* 0x00000008ff0a7e24 */ /* 0x000fe2000f8e00ff */
[----:B------:R-:W-:Y:S01]  /*4b40*/  @!UP1 UIADD3 UR8, UPT, UPT, UR6, 0x200, URZ ;  /* 0x0000020006089890 */ /* 0x000fe2000fffe0ff */
[----:B------:R-:W-:Y:S01]  /*4b50*/  SEL R29, R29, RZ, P0 ;  /* 0x000000ff1d1d7207 */ /* 0x000fe20000000000 */
[----:B------:R-:W-:Y:S01]  /*4b60*/  VOTEU.ALL UP1, P5 ;  /* 0x0000000000ff7886 */ /* 0x000fe20002820000 */
[----:B------:R-:W-:Y:S02]  /*4b70*/  LOP3.LUT R28, R28, R3, RZ, 0x3c, !PT ;  /* 0x000000031c1c7212 */ /* 0x000fe400078e3cff */
[----:B------:R-:W-:Y:S01]  /*4b80*/  IMAD.U32 R11, RZ, RZ, UR7 ;  /* 0x00000007ff0b7e24 */ /* 0x000fe2000f8e00ff */
[----:B------:R-:W-:Y:S04]  /*4b90*/  @!P5 R2UR UR16, R10 ;  /* 0x000000000a10d2ca */ /* 0x000fe800000e0000 */
[----:B------:R-:W-:Y:S11]  /*4ba0*/  @!P5 R2UR UR17, R11 ;  /* 0x000000000b11d2ca */ /* 0x000ff600000e0000 */
[----:B------:R-:W-:Y:S02]  /*4bb0*/  @!UPT UIADD3 URZ, UPT, UPT, URZ, URZ, URZ ;  /* 0x000000fffffff290 */ /* 0x000fe4000fffe0ff */
[----:B------:R3:W-:Y:S01]  /*4bc0*/  @!UP1 UTMALDG.3D [UR8], [UR16], desc[UR14] ;  /* 0x00000e08100095b4 */ /* 0x0007e20008011000 */
[----:B------:R3:W-:Y:S01]  /*4bd0*/  @!P5 SYNCS.ARRIVE.TRANS64.RED.A0TR RZ, [UR6+0x110], R25 ;  /* 0x00011019ffffd9a7 */ /* 0x0007e20008300406 */
[----:B------:R-:W-:Y:S01]  /*4be0*/  UPLOP3.LUT UP1, UPT, UPT, UPT, UPT, 0x80, 0x8 ;  /* 0x000000000008789c */ /* 0x000fe20003f2f070 */
[----:B------:R-:W-:Y:S01]  /*4bf0*/  SYNCS.ARRIVE.TRANS64.RED.A1T0 RZ, [UR37], RZ ;  /* 0x000000ffffff79a7 */ /* 0x000fe20008100425 */
[----:B------:R-:W-:Y:S09]  /*4c00*/  @P3 BRA `(.L_x_89) ;  /* 0xfffffff400b43947 */ /* 0x000ff2000383ffff */
[----:B------:R-:W-:Y:S07]  /*4c10*/  MOV R0, UR6 ;  /* 0x0000000600007c02 */ /* 0x000fee0008000f00 */
.L_x_90:
[----:B-1----:R-:W-:-:S04]  /*4c20*/  SHF.L.U32 R3, R30, 0x1f, RZ ;  /* 0x0000001f1e037819 */ /* 0x002fc800000006ff */
[----:B------:R1:W2:Y:S03]  /*4c30*/  SYNCS.PHASECHK.TRANS64.TRYWAIT P0, [R0+URZ+0x118], R3 ;  /* 0x00011803000075a7 */ /* 0x0002a600080011ff */
[----:B--2---:R-:W-:Y:S05]  /*4c40*/  @!P0 NANOSLEEP.SYNCS 0x989680 ;  /* 0x009896800000895d */ /* 0x004fea0003900000 */
[----:B------:R-:W2:Y:S02]  /*4c50*/  @!P0 SYNCS.PHASECHK.TRANS64 P0, [R0+URZ+0x118], R3 ;  /* 0x00011803000085a7 */ /* 0x000ea400080010ff */
[----:B--23--:R-:W-:Y:S05]  /*4c60*/  @P0 EXIT ;  /* 0x000000000000094d */ /* 0x00cfea0003800000 */
[----:B------:R-:W-:Y:S05]  /*4c70*/  BRA `(.L_x_90) ;  /* 0xfffffffc00e87947 */ /* 0x000fea000383ffff */
.L_x_81:
[----:B------:R-:W-:-:S06]  /*4c80*/  UISETP.GE.AND UP1, UPT, UR8, 0x4, UPT ;  /* 0x000000040800788c */ /* 0x000fcc000bf26270 */
[----:B------:R-:W-:-:S13]  /*4c90*/  PLOP3.LUT P0, PT, PT, PT, UP1, 0x80, 0x8 ;  /* 0x000000000008781c */ /* 0x000fda0003f0f018 */
[----:B------:R-:W-:Y:S05]  /*4ca0*/  @!P0 EXIT ;  /* 0x000000000000894d */ /* 0x000fea0003800000 */
[----:B------:R-:W-:Y:S01]  /*4cb0*/  BAR.SYNC.DEFER_BLOCKING 0x6, 0xa0 ;  /* 0x0182800000007b1d */ /* 0x000fe20000010000 */
[C---:B------:R-:W-:Y:S02]  /*4cc0*/  IMAD.SHL.U32 R3, R166.reuse, 0x40, RZ ;  /* 0x00000040a6037824 */ /* 0x040fe400078e00ff */
[----:B------:R-:W-:Y:S02]  /*4cd0*/  HFMA2 R76, -RZ, RZ, 0, 0 ;  /* 0x00000000ff4c7431 */ /* 0x000fe400000001ff */
[C---:B------:R-:W-:Y:S01]  /*4ce0*/  IMAD.SHL.U32 R168, R166.reuse, 0x8, RZ ;  /* 0x00000008a6a87824 */ /* 0x040fe200078e00ff */
[----:B------:R-:W-:Y:S01]  /*4cf0*/  CS2R R174, SRZ ;  /* 0x0000000000ae7805 */ /* 0x000fe2000001ff00 */
[----:B------:R-:W-:Y:S01]  /*4d00*/  IMAD.U32 R79, R166, 0x10000, RZ ;  /* 0x00010000a64f7824 */ /* 0x000fe200078e00ff */
[----:B------:R-:W-:Y:S01]  /*4d10*/  UMOV UR43, 0x400 ;  /* 0x00000400002b7882 */ /* 0x000fe20000000000 */
[----:B------:R-:W-:Y:S01]  /*4d20*/  LOP3.LUT R5, R3, 0x180, RZ, 0xc0, !PT ;  /* 0x0000018003057812 */ /* 0x000fe200078ec0ff */
[----:B------:R-:W-:Y:S01]  /*4d30*/  ULEA UR43, UR37, UR43, 0x18 ;  /* 0x0000002b252b7291 */ /* 0x000fe2000f8ec0ff */
[----:B------:R-:W1:Y:S01]  /*4d40*/  LDC R167, c[0x0][0x370] ;  /* 0x0000dc00ffa77b82 */ /* 0x000e620000000800 */
[----:B------:R-:W-:Y:S01]  /*4d50*/  LOP3.LUT R79, R79, 0x600000, RZ, 0xc0, !PT ;  /* 0x006000004f4f7812 */ /* 0x000fe200078ec0ff */
[----:B------:R-:W-:Y:S01]  /*4d60*/  IMAD.MOV.U32 R181, RZ, RZ, RZ ;  /* 0x000000ffffb57224 */ /* 0x000fe200078e00ff */
[----:B------:R-:W-:Y:S01]  /*4d70*/  LOP3.LUT R168, R5, 0x30, R168, 0xf8, !PT ;  /* 0x0000003005a87812 */ /* 0x000fe200078ef8a8 */
[----:B------:R-:W-:Y:S01]  /*4d80*/  UIADD3 UR4, UPT, UPT, UR43, 0x2200, URZ ;  /* 0x000022002b047890 */ /* 0x000fe2000fffe0ff */
[----:B------:R-:W-:Y:S01]  /*4d90*/  IMAD.MOV.U32 R173, RZ, RZ, RZ ;  /* 0x000000ffffad7224 */ /* 0x000fe200078e00ff */
[----:B------:R-:W2:Y:S01]  /*4da0*/  LDCU.64 UR46, c[0x0][0x348] ;  /* 0x00006900ff2e77ac */ /* 0x000ea20008000a00 */
[----:B------:R-:W-:Y:S01]  /*4db0*/  LOP3.LUT R168, R168, 0x1e40, R3, 0xf8, !PT ;  /* 0x00001e40a8a87812 */ /* 0x000fe200078ef803 */
[----:B------:R-:W4:Y:S01]  /*4dc0*/  LDC R74, c[0x0][0xb0c] ;  /* 0x0002c300ff4a7b82 */ /* 0x000f220000000800 */
[----:B------:R-:W-:Y:S01]  /*4dd0*/  IMAD.SHL.U32 R3, R166, 0x10, RZ ;  /* 0x00000010a6037824 */ /* 0x000fe200078e00ff */
[----:B------:R-:W-:Y:S01]  /*4de0*/  MOV R179, UR4 ;  /* 0x0000000400b37c02 */ /* 0x000fe20008000f00 */
[----:B------:R-:W1:Y:S03]  /*4df0*/  LDCU.64 UR38, c[0x0][0x888] ;  /* 0x00011100ff2677ac */ /* 0x000e660008000a00 */
[C---:B------:R-:W-:Y:S01]  /*4e00*/  LOP3.LUT R5, R3.reuse, 0x20, RZ, 0xc0, !PT ;  /* 0x0000002003057812 */ /* 0x040fe200078ec0ff */
[----:B------:R-:W3:Y:S01]  /*4e10*/  LDS R0, [UR43+0x1e0] ;  /* 0x0001e02bff007984 */ /* 0x000ee20008000800 */
[----:B------:R-:W1:Y:S01]  /*4e20*/  LDC R170, c[0x0][0xb20] ;  /* 0x0002c800ffaa7b82 */ /* 0x000e620000000800 */
[----:B------:R-:W-:Y:S01]  /*4e30*/  LOP3.LUT R3, R3, 0x40, RZ, 0xc0, !PT ;  /* 0x0000004003037812 */ /* 0x000fe200078ec0ff */
[----:B------:R-:W-:-:S06]  /*4e40*/  UIADD3 UR42, UPT, UPT, UR43, 0x200, URZ ;  /* 0x000002002b2a7890 */ /* 0x000fcc000fffe0ff */
[----:B------:R-:W1:Y:S08]  /*4e50*/  LDC R73, c[0x0][0xb30] ;  /* 0x0002cc00ff497b82 */ /* 0x000e700000000800 */
[----:B------:R-:W1:Y:S08]  /*4e60*/  LDC.64 R152, c[0x0][0xb10] ;  /* 0x0002c400ff987b82 */ /* 0x000e700000000a00 */
[----:B------:R-:W1:Y:S08]  /*4e70*/  LDC.64 R70, c[0x0][0xb18] ;  /* 0x0002c600ff467b82 */ /* 0x000e700000000a00 */
[----:B------:R-:W1:Y:S01]  /*4e80*/  LDC.64 R148, c[0x0][0x888] ;  /* 0x00022200ff947b82 */ /* 0x000e620000000a00 */
[----:B---3--:R-:W-:-:S07]  /*4e90*/  IMAD.IADD R79, R0, 0x1, R79 ;  /* 0x00000001004f7824 */ /* 0x008fce00078e024f */
[----:B------:R-:W3:Y:S01]  /*4ea0*/  LDC.64 R68, c[0x0][0xb28] ;  /* 0x0002ca00ff447b82 */ /* 0x000ee20000000a00 */
[----:B------:R-:W-:-:S05]  /*4eb0*/  VIADD R0, R168, UR43 ;  /* 0x0000002ba8007c36 */ /* 0x000fca0008000000 */
[--C-:B------:R-:W-:Y:S02]  /*4ec0*/  IADD3 R178, PT, PT, -R5, 0x200, R0.reuse ;  /* 0x0000020005b27810 */ /* 0x100fe40007ffe100 */
[----:B------:R-:W1:Y:S01]  /*4ed0*/  LDC.64 R150, c[0x0][0x890] ;  /* 0x00022400ff967b82 */ /* 0x000e620000000a00 */
[----:B------:R-:W-:Y:S02]  /*4ee0*/  IADD3 R177, PT, PT, -R3, 0x200, R0 ;  /* 0x0000020003b17810 */ /* 0x000fe40007ffe100 */
[----:B------:R-:W-:-:S05]  /*4ef0*/  IMAD.IADD R176, R178, 0x1, -R3 ;  /* 0x00000001b2b07824 */ /* 0x000fca00078e0a03 */
[----:B------:R-:W1:Y:S08]  /*4f00*/  LDC.64 R146, c[0x0][0x8b0] ;  /* 0x00022c00ff927b82 */ /* 0x000e700000000a00 */
[----:B------:R-:W1:Y:S08]  /*4f10*/  LDC.64 R144, c[0x0][0x8a8] ;  /* 0x00022a00ff907b82 */ /* 0x000e700000000a00 */
[----:B--2-4-:R-:W1:Y:S02]  /*4f20*/  LDC R172, c[0x0][0x374] ;  /* 0x0000dd00ffac7b82 */ /* 0x014e640000000800 */
.L_x_108:
[C---:B------:R-:W-:Y:S02]  /*4f30*/  LEA R0, R181.reuse, UR43, 0x3 ;  /* 0x0000002bb5007c11 */ /* 0x040fe4000f8e18ff */
[----:B------:R-:W-:Y:S02]  /*4f40*/  SHF.L.U32 R3, R174, 0x1f, RZ ;  /* 0x0000001fae037819 */ /* 0x000fe400000006ff */
[----:B------:R-:W-:Y:S02]  /*4f50*/  LEA R16, R181, UR43, 0x4 ;  /* 0x0000002bb5107c11 */ /* 0x000fe4000f8e20ff */
[----:B--2---:R-:W2:Y:S02]  /*4f60*/  SYNCS.PHASECHK.TRANS64.TRYWAIT P0, [R0+URZ+0x130], R3 ;  /* 0x00013003000075a7 */ /* 0x004ea400080011ff */
[----:B-12---:R-:W-:Y:S05]  /*4f70*/  @!P0 BRA `(.L_x_91) ;  /* 0x0000002c00988947 */ /* 0x006fea0003800000 */
.L_x_166:
[----:B------:R-:W4:Y:S01]  /*4f80*/  LDC.64 R12, c[0x0][0xb10] ;  /* 0x0002c400ff0c7b82 */ /* 0x000f220000000a00 */
[----:B------:R-:W3:Y:S01]  /*4f90*/  LDS.128 R16, [R16+0x1c0] ;  /* 0x0001c00010107984 */ /* 0x000ee20000000c00 */
[----:B-1----:R-:W-:Y:S01]  /*4fa0*/  ISETP.NE.AND P1, PT, R73, 0x1, PT ;  /* 0x000000014900780c */ /* 0x002fe20003f25270 */
[----:B--2---:R-:W-:Y:S01]  /*4fb0*/  VIADD R0, R0, 0x140 ;  /* 0x0000014000007836 */ /* 0x004fe20000000000 */
[----:B------:R-:W-:Y:S04]  /*4fc0*/  ISETP.GE.AND P0, PT, R72, 0x1, PT ;  /* 0x000000014800780c */ /* 0x000fe80003f06270 */
[----:B------:R-:W1:Y:S01]  /*4fd0*/  LDC.64 R10, c[0x0][0xb18] ;  /* 0x0002c600ff0a7b82 */ /* 0x000e620000000a00 */
[----:B------:R-:W-:Y:S01]  /*4fe0*/  PRMT R0, RZ, 0x654, R0 ;  /* 0x00000654ff007816 */ /* 0x000fe20000000000 */
[----:B------:R-:W-:Y:S01]  /*4ff0*/  @!PT LDS RZ, [RZ] ;  /* 0x00000000fffff984 */ /* 0x000fe20000000800 */
[----:B------:R-:W-:Y:S01]  /*5000*/  @!PT LDS RZ, [RZ] ;  /* 0x00000000fffff984 */ /* 0x000fe20000000800 */
[----:B------:R-:W-:Y:S01]  /*5010*/  @!PT LDS RZ, [RZ] ;  /* 0x00000000fffff984 */ /* 0x000fe20000000800 */
[----:B------:R-:W-:Y:S01]  /*5020*/  @!PT LDS RZ, [RZ] ;  /* 0x00000000fffff984 */ /* 0x000fe20000000800 */
[----:B------:R2:W-:Y:S06]  /*5030*/  MEMBAR.ALL.CTA ;  /* 0x0000000000007992 */ /* 0x0005ec0000008000 */
[----:B--2---:R-:W2:Y:S01]  /*5040*/  FENCE.VIEW.ASYNC.S ;  /* 0x00000000000073c6 */ /* 0x004ea20000000000 */
[----:B------:R-:W1:Y:S08]  /*5050*/  @!P1 LDC R14, c[0x0][0xb20] ;  /* 0x0002c800ff0e9b82 */ /* 0x000e700000000800 */
[----:B------:R-:W1:Y:S01]  /*5060*/  @!P1 LDC R9, c[0x0][0xb0c] ;  /* 0x0002c300ff099b82 */ /* 0x000e620000000800 */
[----:B--2---:R2:W-:Y:S01]  /*5070*/  SYNCS.ARRIVE.TRANS64.RED.A1T0 RZ, [R0+URZ], RZ ;  /* 0x000000ff00ff79a7 */ /* 0x0045e200081004ff */
[----:B---3--:R-:W-:Y:S04]  /*5080*/  LOP3.LUT P4, RZ, R18, 0x1, RZ, 0xc0, !PT ;  /* 0x0000000112ff7812 */ /* 0x008fe8000788c0ff */
[----:B------:R-:W-:Y:S09]  /*5090*/  P2R R180, PR, RZ, 0x10 ;  /* 0x00000010ffb47803 */ /* 0x000ff20000000000 */
[----:B------:R-:W-:Y:S02]  /*50a0*/  @P4 MOV R77, R16 ;  /* 0x00000010004d4202 */ /* 0x000fe40000000f00 */
[----:B------:R-:W-:Y:S01]  /*50b0*/  @P4 LOP3.LUT R75, R17, 0xffff, RZ, 0xc0, !PT ;  /* 0x0000ffff114b4812 */ /* 0x000fe200078ec0ff */
[----:B--2-4-:R-:W-:Y:S06]  /*50c0*/  @!P0 BRA `(.L_x_92) ;  /* 0x0000000000a48947 */ /* 0x014fec0003800000 */
[----:B------:R-:W-:Y:S01]  /*50d0*/  IMAD.HI.U32 R21, R172, R71, RZ ;  /* 0x00000047ac157227 */ /* 0x000fe200078e00ff */
[----:B------:R-:W-:Y:S02]  /*50e0*/  ISETP.NE.AND P0, PT, R70, 0x1, PT ;  /* 0x000000014600780c */ /* 0x000fe40003f05270 */
[----:B------:R-:W-:Y:S01]  /*50f0*/  ISETP.NE.AND P2, PT, R72, 0x1, PT ;  /* 0x000000014800780c */ /* 0x000fe20003f45270 */
[----:B------:R-:W-:Y:S01]  /*5100*/  IMAD.HI.U32 R20, R167, R152, RZ ;  /* 0x00000098a7147227 */ /* 0x000fe200078e00ff */
[----:B------:R-:W-:Y:S02]  /*5110*/  SHF.R.U32.HI R21, RZ, R170, R21 ;  /* 0x000000aaff157219 */ /* 0x000fe40000011615 */
[----:B------:R-:W-:Y:S01]  /*5120*/  ISETP.NE.AND P3, PT, R74, 0x1, PT ;  /* 0x000000014a00780c */ /* 0x000fe20003f65270 */
[----:B------:R-:W-:Y:S01]  /*5130*/  IMAD.HI.U32 R24, R77, R152, RZ ;  /* 0x000000984d187227 */ /* 0x000fe200078e00ff */
[----:B------:R-:W-:Y:S02]  /*5140*/  SHF.R.U32.HI R20, RZ, R153, R20 ;  /* 0x00000099ff147219 */ /* 0x000fe40000011614 */
[----:B------:R-:W-:Y:S01]  /*5150*/  SEL R3, R172, R21, !P0 ;  /* 0x00000015ac037207 */ /* 0x000fe20004000000 */
[----:B------:R-:W-:Y:S01]  /*5160*/  IMAD.HI.U32 R21, R75, R71, RZ ;  /* 0x000000474b157227 */ /* 0x000fe200078e00ff */
[----:B------:R-:W-:Y:S02]  /*5170*/  SEL R7, R167, R20, !P3 ;  /* 0x00000014a7077207 */ /* 0x000fe40005800000 */
[----:B------:R-:W-:Y:S01]  /*5180*/  SHF.R.U32.HI R24, RZ, R153, R24 ;  /* 0x00000099ff187219 */ /* 0x000fe20000011618 */
[-C--:B------:R-:W-:Y:S04]  /*5190*/  IMAD.HI.U32 R20, R3, R68.reuse, RZ ;  /* 0x0000004403147227 */ /* 0x080fe800078e00ff */
[----:B------:R-:W-:Y:S01]  /*51a0*/  IMAD.HI.U32 R22, R7, R68, RZ ;  /* 0x0000004407167227 */ /* 0x000fe200078e00ff */
[-C--:B------:R-:W-:Y:S02]  /*51b0*/  @P2 SHF.R.U32.HI R3, RZ, R69.reuse, R20 ;  /* 0x00000045ff032219 */ /* 0x080fe40000011614 */
[----:B------:R-:W-:Y:S02]  /*51c0*/  SHF.R.U32.HI R20, RZ, R170, R21 ;  /* 0x000000aaff147219 */ /* 0x000fe40000011615 */
[----:B------:R-:W-:Y:S01]  /*51d0*/  @P2 SHF.R.U32.HI R7, RZ, R69, R22 ;  /* 0x00000045ff072219 */ /* 0x000fe20000011616 */
[C---:B------:R-:W-:Y:S01]  /*51e0*/  IMAD R2, R72.reuse, R3, RZ ;  /* 0x0000000348027224 */ /* 0x040fe200078e02ff */
[----:B------:R-:W-:Y:S02]  /*51f0*/  SEL R5, R75, R20, !P0 ;  /* 0x000000144b057207 */ /* 0x000fe40004000000 */
[----:B------:R-:W-:Y:S01]  /*5200*/  SEL R3, R77, R24, !P3 ;  /* 0x000000184d037207 */ /* 0x000fe20005800000 */
[----:B------:R-:W-:Y:S01]  /*5210*/  IMAD R4, R72, R7, RZ ;  /* 0x0000000748047224 */ /* 0x000fe200078e02ff */
[C---:B------:R-:W-:Y:S01]  /*5220*/  ISETP.GE.AND P0, PT, R5.reuse, R2, PT ;  /* 0x000000020500720c */ /* 0x040fe20003f06270 */
[----:B------:R-:W-:Y:S03]  /*5230*/  IMAD.HI.U32 R6, R5, R68, RZ ;  /* 0x0000004405067227 */ /* 0x000fe600078e00ff */
[----:B------:R-:W-:Y:S01]  /*5240*/  ISETP.GE.OR P0, PT, R3, R4, P0 ;  /* 0x000000040300720c */ /* 0x000fe20000706670 */
[----:B------:R-:W-:Y:S01]  /*5250*/  IMAD.MOV R4, RZ, RZ, -R3 ;  /* 0x000000ffff047224 */ /* 0x000fe200078e0a03 */
[-C--:B------:R-:W-:Y:S03]  /*5260*/  SHF.R.U32.HI R6, RZ, R69.reuse, R6 ;  /* 0x00000045ff067219 */ /* 0x080fe60000011606 */
[----:B------:R-:W-:Y:S01]  /*5270*/  IMAD R77, R74, R4, R77 ;  /* 0x000000044a4d7224 */ /* 0x000fe200078e024d */
[----:B------:R-:W-:Y:S05]  /*5280*/  SEL R15, R5, R6, !P2 ;  /* 0x00000006050f7207 */ /* 0x000fea0005000000 */
[----:B------:R-:W-:Y:S02]  /*5290*/  IMAD.MOV R6, RZ, RZ, -R15 ;  /* 0x000000ffff067224 */ /* 0x000fe400078e0a0f */
[C---:B------:R-:W-:Y:S04]  /*52a0*/  @!P0 IMAD.HI.U32 R2, R3.reuse, R68, RZ ;  /* 0x0000004403028227 */ /* 0x040fe800078e00ff */
[----:B------:R-:W-:Y:S01]  /*52b0*/  IMAD R6, R72, R6, R5 ;  /* 0x0000000648067224 */ /* 0x000fe200078e0205 */
[----:B------:R-:W-:Y:S04]  /*52c0*/  @!P0 SHF.R.U32.HI R2, RZ, R69, R2 ;  /* 0x00000045ff028219 */ /* 0x000fe80000011602 */
[----:B------:R-:W-:Y:S02]  /*52d0*/  @!P0 SEL R0, R3, R2, !P2 ;  /* 0x0000000203008207 */ /* 0x000fe40005000000 */
[----:B------:R-:W-:Y:S02]  /*52e0*/  IADD3 R2, PT, PT, -R5, RZ, RZ ;  /* 0x000000ff05027210 */ /* 0x000fe40007ffe1ff */
[----:B------:R-:W-:Y:S01]  /*52f0*/  @!P0 IADD3 R8, PT, PT, R15, -R0, RZ ;  /* 0x800000000f088210 */ /* 0x000fe20007ffe0ff */
[----:B------:R-:W-:Y:S02]  /*5300*/  @!P0 IMAD R0, R7, R6, R0 ;  /* 0x0000000607008224 */ /* 0x000fe400078e0200 */
[----:B------:R-:W-:Y:S02]  /*5310*/  IMAD R75, R70, R2, R75 ;  /* 0x00000002464b7224 */ /* 0x000fe400078e024b */
[----:B------:R-:W-:Y:S02]  /*5320*/  @!P0 IMAD R5, R8, R72, R3 ;  /* 0x0000004808058224 */ /* 0x000fe400078e0203 */
[----:B------:R-:W-:Y:S04]  /*5330*/  @!P0 IMAD.MOV.U32 R3, RZ, RZ, R0 ;  /* 0x000000ffff038224 */ /* 0x000fe800078e0000 */
[----:B------:R-:W-:Y:S02]  /*5340*/  IMAD R77, R3, R74, R77 ;  /* 0x0000004a034d7224 */ /* 0x000fe400078e024d */
[----:B------:R-:W-:Y:S07]  /*5350*/  IMAD R75, R5, R70, R75 ;  /* 0x00000046054b7224 */ /* 0x000fee00078e024b */
.L_x_92:
[----:B------:R-:W-:Y:S01]  /*5360*/  @!P1 IMAD.HI.U32 R0, R77, R12, RZ ;  /* 0x0000000c4d009227 */ /* 0x000fe200078e00ff */
[----:B-1----:R-:W-:Y:S01]  /*5370*/  @!P1 ISETP.NE.AND P0, PT, R10, 0x1, PT ;  /* 0x000000010a00980c */ /* 0x002fe20003f05270 */
[----:B------:R-:W-:Y:S01]  /*5380*/  ULOP3.LUT UP0, URZ, UR42, 0x1b0, URZ, 0xc0, !UPT ;  /* 0x000001b02aff7892 */ /* 0x000fe2000f80c0ff */
[----:B------:R-:W-:Y:S01]  /*5390*/  @!P1 ISETP.NE.AND P2, PT, R9, 0x1, PT ;  /* 0x000000010900980c */ /* 0x000fe20003f45270 */
[----:B------:R-:W-:Y:S01]  /*53a0*/  @!P1 IMAD.HI.U32 R3, R75, R11, RZ ;  /* 0x0000000b4b039227 */ /* 0x000fe200078e00ff */
[----:B------:R-:W-:Y:S02]  /*53b0*/  @!P1 SHF.R.U32.HI R0, RZ, R13, R0 ;  /* 0x0000000dff009219 */ /* 0x000fe40000011600 */
[----:B------:R-:W-:Y:S01]  /*53c0*/  @P4 SHF.R.U32.HI R171, RZ, 0x10, R17 ;  /* 0x00000010ffab4819 */ /* 0x000fe20000011611 */
[----:B------:R-:W-:Y:S01]  /*53d0*/  VIADD R181, R181, 0x1 ;  /* 0x00000001b5b57836 */ /* 0x000fe20000000000 */
[----:B------:R-:W-:Y:S02]  /*53e0*/  @!P1 SHF.R.U32.HI R2, RZ, R14, R3 ;  /* 0x0000000eff029219 */ /* 0x000fe40000011603 */
[----:B------:R-:W-:Y:S02]  /*53f0*/  @!P1 SEL R3, R77, R0, !P2 ;  /* 0x000000004d039207 */ /* 0x000fe40005000000 */
[----:B------:R-:W-:Y:S05]  /*5400*/  @!P1 SEL R2, R75, R2, !P0 ;  /* 0x000000024b029207 */ /* 0x000fea0004000000 */
[----:B------:R-:W-:Y:S02]  /*5410*/  @!P1 IMAD.IADD R0, R2, 0x1, -R3 ;  /* 0x0000000102009824 */ /* 0x000fe400078e0a03 */
[----:B------:R-:W-:Y:S02]  /*5420*/  @!P1 IMAD.IADD R2, R3, 0x1, -R2 ;  /* 0x0000000103029824 */ /* 0x000fe400078e0a02 */
[----:B------:R-:W-:Y:S02]  /*5430*/  @!P1 IMAD R77, R0, R9, R77 ;  /* 0x00000009004d9224 */ /* 0x000fe400078e024d */
[----:B------:R-:W-:Y:S01]  /*5440*/  @!P1 IMAD R75, R2, R10, R75 ;  /* 0x0000000a024b9224 */ /* 0x000fe200078e024b */
[----:B------:R-:W-:Y:S06]  /*5450*/  BRA.U !UP0, `(.L_x_93) ;  /* 0x0000000108407547 */ /* 0x000fec000b800000 */
[----:B------:R-:W1:Y:S01]  /*5460*/  LDCU.64 UR8, c[0x4][0x80] ;  /* 0x01001000ff0877ac */ /* 0x000e620008000a00 */
[----:B------:R-:W-:Y:S01]  /*5470*/  MOV R3, 0x0 ;  /* 0x0000000000037802 */ /* 0x000fe20000000f00 */
[----:B------:R-:W-:Y:S02]  /*5480*/  HFMA2 R12, -RZ, RZ, 0, 5.9604644775390625e-08 ;  /* 0x00000001ff0c7431 */ /* 0x000fe400000001ff */
[----:B------:R-:W-:Y:S02]  /*5490*/  IMAD.MOV.U32 R8, RZ, RZ, 0x70 ;  /* 0x00000070ff087424 */ /* 0x000fe400078e00ff */
[----:B------:R-:W-:Y:S01]  /*54a0*/  IMAD.MOV.U32 R13, RZ, RZ, RZ ;  /* 0x000000ffff0d7224 */ /* 0x000fe200078e00ff */
[----:B------:R-:W2:Y:S01]  /*54b0*/  LDCU.64 UR6, c[0x4][0x88] ;  /* 0x01001100ff0677ac */ /* 0x000ea20008000a00 */
[----:B------:R-:W3:Y:S01]  /*54c0*/  LDC.64 R2, c[0x4][R3] ;  /* 0x0100000003027b82 */ /* 0x000ee20000000a00 */
[----:B------:R-:W4:Y:S01]  /*54d0*/  LDCU.64 UR4, c[0x4][0x8] ;  /* 0x01000100ff0477ac */ /* 0x000f220008000a00 */
[----:B-1----:R-:W-:Y:S01]  /*54e0*/  MOV R5, UR9 ;  /* 0x0000000900057c02 */ /* 0x002fe20008000f00 */
[----:B------:R-:W-:Y:S01]  /*54f0*/  IMAD.U32 R4, RZ, RZ, UR8 ;  /* 0x00000008ff047e24 */ /* 0x000fe2000f8e00ff */
[----:B--2---:R-:W-:Y:S01]  /*5500*/  MOV R7, UR7 ;  /* 0x0000000700077c02 */ /* 0x004fe20008000f00 */
[----:B------:R-:W-:Y:S01]  /*5510*/  IMAD.U32 R6, RZ, RZ, UR6 ;  /* 0x00000006ff067e24 */ /* 0x000fe2000f8e00ff */
[----:B----4-:R-:W-:Y:S01]  /*5520*/  MOV R11, UR5 ;  /* 0x00000005000b7c02 */ /* 0x010fe20008000f00 */
[----:B------:R-:W-:Y:S02]  /*5530*/  IMAD.U32 R10, RZ, RZ, UR4 ;  /* 0x00000004ff0a7e24 */ /* 0x000fe4000f8e00ff */
[----:B------:R-:W-:Y:S07]  /*5540*/  LEPC R20, `(.L_x_93) ;  /* 0x000000001014794e */ /* 0x000fee0000000000 */
[----:B---3-5:R-:W-:Y:S05]  /*5550*/  CALL.ABS.NOINC R2 ;  /* 0x0000000002007343 */ /* 0x028fea0003c00000 */
.L_x_93:
[----:B------:R-:W-:Y:S01]  /*5560*/  LOP3.LUT P0, RZ, R179, 0x1b0, RZ, 0xc0, !PT ;  /* 0x000001b0b3ff7812 */ /* 0x000fe2000780c0ff */
[----:B------:R-:W-:Y:S11]  /*5570*/  BSSY.RECONVERGENT B6, `(.L_x_94) ;  /* 0x0000013000067945 */ /* 0x000ff60003800200 */
[----:B------:R-:W-:Y:S01]  /*5580*/  @!UPT UIADD3 URZ, UPT, UPT, URZ, URZ, URZ ;  /* 0x000000fffffff290 */ /* 0x000fe2000fffe0ff */
[----:B------:R-:W-:Y:S05]  /*5590*/  @!P0 BRA `(.L_x_95) ;  /* 0x0000000000408947 */ /* 0x000fea0003800000 */
        /* <DEDUP_REMOVED lines=16> */
.L_x_95:
[----:B------:R-:W-:Y:S05]  /*56a0*/  BSYNC.RECONVERGENT B6 ;  /* 0x0000000000067941 */ /* 0x000fea0003800200 */
.L_x_94:
[----:B------:R-:W-:Y:S01]  /*56b0*/  ISETP.NE.U32.AND P3, PT, R150, RZ, PT ;  /* 0x000000ff9600720c */ /* 0x000fe20003f65070 */
[----:B------:R-:W-:Y:S01]  /*56c0*/  UISETP.NE.AND UP1, UPT, UR44, URZ, UPT ;  /* 0x000000ff2c00728c */ /* 0x000fe2000bf25270 */
[----:B------:R-:W-:Y:S02]  /*56d0*/  ISETP.NE.U32.AND P4, PT, R146, RZ, PT ;  /* 0x000000ff9200720c */ /* 0x000fe40003f85070 */
[----:B------:R-:W-:Y:S02]  /*56e0*/  ISETP.NE.AND.EX P3, PT, R151, RZ, PT, P3 ;  /* 0x000000ff9700720c */ /* 0x000fe40003f65330 */
[----:B------:R-:W-:Y:S02]  /*56f0*/  PLOP3.LUT P1, PT, PT, PT, PT, 0x8, 0x80 ;  /* 0x000000000080781c */ /* 0x000fe40003f2e170 */
[----:B------:R-:W-:Y:S02]  /*5700*/  PLOP3.LUT P0, PT, PT, PT, UP1, 0x80, 0x8 ;  /* 0x000000000008781c */ /* 0x000fe40003f0f018 */
[----:B------:R-:W-:Y:S02]  /*5710*/  ISETP.NE.AND.EX P4, PT, R147, RZ, PT, P4 ;  /* 0x000000ff9300720c */ /* 0x000fe40003f85340 */
[----:B------:R-:W1:Y:S09]  /*5720*/  @UP1 LDCU.64 UR4, c[0x0][0x888] ;  /* 0x00011100ff0417ac */ /* 0x000e720008000a00 */
[----:B------:R-:W-:Y:S01]  /*5730*/  @P0 PLOP3.LUT P1, PT, P3, PT, PT, 0x80, 0x8 ;  /* 0x000000000008081c */ /* 0x000fe20001f2f070 */
[----:B-1----:R-:W-:Y:S04]  /*5740*/  @UP1 UISETP.NE.U32.AND UP0, UPT, UR4, URZ, UPT ;  /* 0x000000ff0400128c */ /* 0x002fe8000bf05070 */
[----:B------:R-:W-:Y:S04]  /*5750*/  @UP1 UISETP.NE.AND.EX UP0, UPT, UR5, URZ, UPT, UP0 ;  /* 0x000000ff0500128c */ /* 0x000fe8000bf05300 */
[----:B------:R-:W-:Y:S01]  /*5760*/  @UP1 USEL UR4, URZ, 0xffffffff, UP0 ;  /* 0xffffffffff041887 */ /* 0x000fe20008000000 */
[----:B------:R-:W-:Y:S11]  /*5770*/  @!P3 BRA `(.L_x_96) ;  /* 0x00000000002cb947 */ /* 0x000ff60003800000 */
[----:B------:R-:W-:Y:S01]  /*5780*/  ISETP.NE.U32.AND P2, PT, R148, RZ, PT ;  /* 0x000000ff9400720c */ /* 0x000fe20003f45070 */
[----:B------:R-:W-:Y:S03]  /*5790*/  IMAD.MOV.U32 R164, RZ, RZ, 0x1 ;  /* 0x00000001ffa47424 */ /* 0x000fe600078e00ff */
[----:B------:R-:W-:Y:S11]  /*57a0*/  ISETP.NE.AND.EX P2, PT, R149, RZ, PT, P2 ;  /* 0x000000ff9500720c */ /* 0x000ff60003f45320 */
[----:B------:R-:W-:Y:S02]  /*57b0*/  @!UPT UIADD3 URZ, UPT, UPT, URZ, URZ, URZ ;  /* 0x000000fffffff290 */ /* 0x000fe4000fffe0ff */
[----:B------:R-:W1:Y:S01]  /*57c0*/  @P2 LDC.64 R2, c[0x0][0x888] ;  /* 0x00022200ff022b82 */ /* 0x000e620000000a00 */
[----:B------:R-:W-:Y:S04]  /*57d0*/  @P2 IMAD R0, R150, UR36, RZ ;  /* 0x0000002496002c24 */ /* 0x000fe8000f8e02ff */
[----:B-1----:R-:W-:Y:S04]  /*57e0*/  @P2 IMAD.WIDE R2, R0, 0x4, R2 ;  /* 0x0000000400022825 */ /* 0x002fe800078e0202 */
[----:B------:R-:W-:Y:S01]  /*57f0*/  HFMA2 R0, -RZ, RZ, 0, 5.9604644775390625e-08 ;  /* 0x00000001ff007431 */ /* 0x000fe200000001ff */
[----:B-----5:R1:W5:Y:S04]  /*5800*/  @P2 LDG.E R81, desc[UR40][R2.64] ;  /* 0x0000002802512981 */ /* 0x020368000c1e1900 */
[----:B------:R-:W-:Y:S01]  /*5810*/  @!P2 PRMT R164, R0, 0x7610, R164 ;  /* 0x0000761000a4a816 */ /* 0x000fe200000000a4 */
[----:B-1----:R-:W2:Y:S06]  /*5820*/  @!P2 LDC R81, c[0x0][0x880] ;  /* 0x00022000ff51ab82 */ /* 0x002eac0000000800 */
.L_x_96:
[----:B------:R-:W-:Y:S05]  /*5830*/  @!P4 BRA `(.L_x_97) ;  /* 0x000000000020c947 */ /* 0x000fea0003800000 */
[----:B------:R-:W-:Y:S04]  /*5840*/  ISETP.NE.U32.AND P2, PT, R144, RZ, PT ;  /* 0x000000ff9000720c */ /* 0x000fe80003f45070 */
[----:B------:R-:W-:Y:S11]  /*5850*/  ISETP.NE.AND.EX P2, PT, R145, RZ, PT, P2 ;  /* 0x000000ff9100720c */ /* 0x000ff60003f45320 */
[----:B------:R-:W-:Y:S02]  /*5860*/  @!UPT UIADD3 URZ, UPT, UPT, URZ, URZ, URZ ;  /* 0x000000fffffff290 */ /* 0x000fe4000fffe0ff */
[----:B------:R-:W1:Y:S01]  /*5870*/  @P2 LDC.64 R2, c[0x0][0x8a8] ;  /* 0x00022a00ff022b82 */ /* 0x000e620000000a00 */
[----:B------:R-:W-:Y:S04]  /*5880*/  @P2 IMAD R0, R146, UR36, RZ ;  /* 0x0000002492002c24 */ /* 0x000fe8000f8e02ff */
[----:B-1----:R-:W-:Y:S05]  /*5890*/  @P2 IMAD.WIDE R2, R0, 0x4, R2 ;  /* 0x0000000400022825 */ /* 0x002fea00078e0202 */
[----:B-----5:R1:W5:Y:S02]  /*58a0*/  @P2 LDG.E R78, desc[UR40][R2.64] ;  /* 0x00000028024e2981 */ /* 0x020364000c1e1900 */
[----:B-1----:R-:W3:Y:S02]  /*58b0*/  @!P2 LDC R78, c[0x0][0x8a0] ;  /* 0x00022800ff4eab82 */ /* 0x002ee40000000800 */
.L_x_97:
[----:B--2--5:R-:W-:Y:S01]  /*58c0*/  @P0 FSETP.NEU.AND P4, PT, R81, RZ, PT ;  /* 0x000000ff5100020b */ /* 0x024fe20003f8d000 */
[----:B------:R-:W-:Y:S01]  /*58d0*/  IMAD.U32 R0, RZ, RZ, UR4 ;  /* 0x00000004ff007e24 */ /* 0x000fe2000f8e00ff */
[----:B------:R-:W-:Y:S01]  /*58e0*/  @P0 LOP3.LUT P2, RZ, R164, 0xff, RZ, 0xc0, !PT ;  /* 0x000000ffa4ff0812 */ /* 0x000fe2000784c0ff */
[----:B------:R-:W-:Y:S01]  /*58f0*/  BSSY B1, `(.L_x_98) ;  /* 0x000003d000017945 */ /* 0x000fe20003800000 */
[----:B------:R-:W-:Y:S01]  /*5900*/  @P0 SEL R3, RZ, 0xffffffff, P4 ;  /* 0xffffffffff030807 */ /* 0x000fe20002000000 */
[C---:B------:R-:W-:Y:S01]  /*5910*/  IMAD R64, R76.reuse, 0x40, R79 ;  /* 0x000000404c407824 */ /* 0x040fe200078e024f */
[----:B------:R-:W-:Y:S02]  /*5920*/  LEA R156, R76, UR43, 0x3 ;  /* 0x0000002b4c9c7c11 */ /* 0x000fe4000f8e18ff */
[----:B------:R-:W-:Y:S02]  /*5930*/  CS2R R86, SRZ ;  /* 0x0000000000567805 */ /* 0x000fe4000001ff00 */
[----:B------:R-:W-:Y:S02]  /*5940*/  @P1 SEL R3, R0, R3, !P2 ;  /* 0x0000000300031207 */ /* 0x000fe40005000000 */
[----:B------:R-:W-:Y:S02]  /*5950*/  CS2R R84, SRZ ;  /* 0x0000000000547805 */ /* 0x000fe4000001ff00 */
[----:B------:R-:W-:Y:S02]  /*5960*/  SHF.L.U32 R5, R175, 0x1f, RZ ;  /* 0x0000001faf057819 */ /* 0x000fe400000006ff */
[----:B------:R-:W-:Y:S02]  /*5970*/  CS2R R90, SRZ ;  /* 0x00000000005a7805 */ /* 0x000fe4000001ff00 */
[----:B------:R-:W-:Y:S02]  /*5980*/  @P0 LOP3.LUT R3, R3, 0x1, RZ, 0xc0, !PT ;  /* 0x0000000103030812 */ /* 0x000fe400078ec0ff */
[----:B------:R-:W-:Y:S02]  /*5990*/  CS2R R88, SRZ ;  /* 0x0000000000587805 */ /* 0x000fe4000001ff00 */
[----:B------:R-:W-:Y:S02]  /*59a0*/  PLOP3.LUT P5, PT, PT, PT, PT, 0x8, 0x80 ;  /* 0x000000000080781c */ /* 0x000fe40003fae170 */
[----:B------:R-:W-:Y:S02]  /*59b0*/  CS2R R98, SRZ ;  /* 0x0000000000627805 */ /* 0x000fe4000001ff00 */
[----:B------:R-:W-:Y:S02]  /*59c0*/  ISETP.NE.U32.OR P1, PT, R3, 0x1, !P0 ;  /* 0x000000010300780c */ /* 0x000fe40004725470 */
[----:B------:R-:W-:Y:S02]  /*59d0*/  CS2R R96, SRZ ;  /* 0x0000000000607805 */ /* 0x000fe4000001ff00 */
[----:B------:R-:W-:Y:S02]  /*59e0*/  CS2R R94, SRZ ;  /* 0x00000000005e7805 */ /* 0x000fe4000001ff00 */
[----:B------:R-:W-:Y:S07]  /*59f0*/  CS2R R92, SRZ ;  /* 0x00000000005c7805 */ /* 0x000fee000001ff00 */
[----:B------:R-:W-:Y:S04]  /*5a00*/  @P1 SHF.L.U32 R2, R173, 0x1f, RZ ;  /* 0x0000001fad021819 */ /* 0x000fe800000006ff */
[----:B------:R-:W1:Y:S01]  /*5a10*/  @P1 SYNCS.PHASECHK.TRANS64.TRYWAIT P0, [UR43+0x110], R2 ;  /* 0x00011002ff0015a7 */ /* 0x000e62000800112b */
[----:B------:R2:W4:Y:S01]  /*5a20*/  SYNCS.PHASECHK.TRANS64.TRYWAIT P4, [R156+URZ+0x150], R5 ;  /* 0x000150059c0075a7 */ /* 0x00052200080811ff */
[----:B-1----:R-:W-:Y:S01]  /*5a30*/  @P1 PLOP3.LUT P5, PT, P0, PT, PT, 0x8, 0x80 ;  /* 0x000000000080181c */ /* 0x002fe200007ae170 */
[----:B------:R-:W-:Y:S01]  /*5a40*/  @!UPT UIADD3 URZ, UPT, UPT, URZ, URZ, URZ ;  /* 0x000000fffffff290 */ /* 0x000fe2000fffe0ff */
[----:B--2-4-:R-:W-:Y:S11]  /*5a50*/  @!P1 BRA `(.L_x_99) ;  /* 0x0000000000989947 */ /* 0x014ff60003800000 */
[----:B------:R-:W-:Y:S01]  /*5a60*/  ISETP.NE.U32.AND P0, PT, RZ, UR38, PT ;  /* 0x00000026ff007c0c */ /* 0x000fe2000bf05070 */
[----:B------:R-:W-:Y:S01]  /*5a70*/  BSSY B0, `(.L_x_100) ;  /* 0x0000016000007945 */ /* 0x000fe20003800000 */
[----:B------:R-:W-:Y:S02]  /*5a80*/  FSETP.NEU.AND P2, PT, R81, RZ, PT ;  /* 0x000000ff5100720b */ /* 0x000fe40003f4d000 */
[----:B------:R-:W-:Y:S02]  /*5a90*/  CS2R R94, SRZ ;  /* 0x00000000005e7805 */ /* 0x000fe4000001ff00 */
[----:B------:R-:W-:Y:S02]  /*5aa0*/  ISETP.NE.AND.EX P0, PT, RZ, UR39, PT, P0 ;  /* 0x00000027ff007c0c */ /* 0x000fe4000bf05300 */
[----:B------:R-:W-:Y:S02]  /*5ab0*/  CS2R R92, SRZ ;  /* 0x00000000005c7805 */ /* 0x000fe4000001ff00 */
[----:B------:R-:W-:Y:S02]  /*5ac0*/  LOP3.LUT P1, RZ, R164, 0xff, RZ, 0xc0, !PT ;  /* 0x000000ffa4ff7812 */ /* 0x000fe4000782c0ff */
[----:B------:R-:W-:Y:S02]  /*5ad0*/  CS2R R98, SRZ ;  /* 0x0000000000627805 */ /* 0x000fe4000001ff00 */
[----:B------:R-:W-:Y:S02]  /*5ae0*/  SEL R0, RZ, 0xffffffff, P2 ;  /* 0xffffffffff007807 */ /* 0x000fe40001000000 */
[----:B------:R-:W-:Y:S02]  /*5af0*/  CS2R R96, SRZ ;  /* 0x0000000000607805 */ /* 0x000fe4000001ff00 */
[----:B------:R-:W-:Y:S02]  /*5b00*/  SEL R3, RZ, 0xffffffff, P0 ;  /* 0xffffffffff037807 */ /* 0x000fe40000000000 */
[----:B------:R-:W-:Y:S02]  /*5b10*/  CS2R R90, SRZ ;  /* 0x00000000005a7805 */ /* 0x000fe4000001ff00 */
[----:B------:R-:W-:Y:S02]  /*5b20*/  CS2R R88, SRZ ;  /* 0x0000000000587805 */ /* 0x000fe4000001ff00 */
[----:B------:R-:W-:Y:S02]  /*5b30*/  CS2R R86, SRZ ;  /* 0x0000000000567805 */ /* 0x000fe4000001ff00 */
[----:B------:R-:W-:Y:S02]  /*5b40*/  @P3 SEL R0, R3, R0, !P1 ;  /* 0x0000000003003207 */ /* 0x000fe40004800000 */
[----:B------:R-:W-:Y:S02]  /*5b50*/  CS2R R84, SRZ ;  /* 0x0000000000547805 */ /* 0x000fe4000001ff00 */
[----:B------:R-:W-:Y:S04]  /*5b60*/  LOP3.LUT R0, R0, 0x1, RZ, 0xc0, !PT ;  /* 0x0000000100007812 */ /* 0x000fe800078ec0ff */
[----:B------:R-:W-:Y:S01]  /*5b70*/  ISETP.NE.U32.AND P0, PT, R0, 0x1, PT ;  /* 0x000000010000780c */ /* 0x000fe20003f05070 */
[----:B------:R-:W-:Y:S01]  /*5b80*/  @!UPT UIADD3 URZ, UPT, UPT, URZ, URZ, URZ ;  /* 0x000000fffffff290 */ /* 0x000fe2000fffe0ff */
[----:B------:R-:W-:Y:S11]  /*5b90*/  @!P5 BRA `(.L_x_101) ;  /* 0x00000000000cd947 */ /* 0x000ff60003800000 */
[----:B------:R-:W-:Y:S04]  /*5ba0*/  SHF.L.U32 R3, R173, 0x1f, RZ ;  /* 0x0000001fad037819 */ /* 0x000fe800000006ff */
[----:B------:R-:W1:Y:S02]  /*5bb0*/  SYNCS.PHASECHK.TRANS64.TRYWAIT P1, [UR43+0x110], R3 ;  /* 0x00011003ff0075a7 */ /* 0x000e64000802112b */
[----:B-1----:R-:W-:Y:S05]  /*5bc0*/  @!P1 BRA `(.L_x_102) ;  /* 0x0000002000989947 */ /* 0x002fea0003800000 */
.L_x_101:
[----:B------:R-:W-:Y:S05]  /*5bd0*/  BSYNC B0 ;  /* 0x0000000000007941 */ /* 0x000fea0003800000 */
.L_x_100:
[----:B------:R2:W4:Y:S01]  /*5be0*/  @P0 LDS.128 R92, [R168+UR43+0x200] ;  /* 0x0002002ba85c0984 */ /* 0x0005220008000c00 */
[----:B------:R-:W-:Y:S01]  /*5bf0*/  UIADD3 UR4, UPT, UPT, UR43, 0x118, URZ ;  /* 0x000001182b047890 */ /* 0x000fe2000fffe0ff */
[----:B------:R-:W-:Y:S02]  /*5c00*/  LOP3.LUT R173, R173, 0x1, RZ, 0x3c, !PT ;  /* 0x00000001adad7812 */ /* 0x000fe400078e3cff */
[----:B------:R2:W1:Y:S01]  /*5c10*/  @P0 LDS.128 R96, [R178+0x10] ;  /* 0x00001000b2600984 */ /* 0x0004620000000c00 */
[----:B------:R-:W-:Y:S03]  /*5c20*/  UPRMT UR4, UR37, 0x654, UR4 ;  /* 0x0000065425047896 */ /* 0x000fe60008000004 */
[----:B------:R2:W1:Y:S04]  /*5c30*/  @P0 LDS.128 R88, [R177+0x20] ;  /* 0x00002000b1580984 */ /* 0x0004680000000c00 */
[----:B------:R2:W1:Y:S01]  /*5c40*/  @P0 LDS.128 R84, [R176+0x30] ;  /* 0x00003000b0540984 */ /* 0x0004620000000c00 */
[----:B------:R-:W-:Y:S01]  /*5c50*/  @!PT LDS RZ, [RZ] ;  /* 0x00000000fffff984 */ /* 0x000fe20000000800 */
[----:B------:R-:W-:Y:S01]  /*5c60*/  @!PT LDS RZ, [RZ] ;  /* 0x00000000fffff984 */ /* 0x000fe20000000800 */
[----:B------:R-:W-:Y:S01]  /*5c70*/  @!PT LDS RZ, [RZ] ;  /* 0x00000000fffff984 */ /* 0x000fe20000000800 */
[----:B------:R-:W-:Y:S01]  /*5c80*/  @!PT LDS RZ, [RZ] ;  /* 0x00000000fffff984 */ /* 0x000fe20000000800 */
[----:B------:R5:W-:Y:S06]  /*5c90*/  MEMBAR.ALL.CTA ;  /* 0x0000000000007992 */ /* 0x000bec0000008000 */
[----:B-----5:R-:W5:Y:S02]  /*5ca0*/  FENCE.VIEW.ASYNC.S ;  /* 0x00000000000073c6 */ /* 0x020f640000000000 */
[----:B-----5:R-:W-:Y:S01]  /*5cb0*/  SYNCS.ARRIVE.TRANS64.RED.A1T0 RZ, [UR4], RZ ;  /* 0x000000ffffff79a7 */ /* 0x020fe20008100404 */
.L_x_99:
[----:B------:R-:W-:Y:S05]  /*5cc0*/  BSYNC B1 ;  /* 0x0000000000017941 */ /* 0x000fea0003800000 */
.L_x_98:
[----:B-1----:R-:W-:Y:S04]  /*5cd0*/  SHF.R.U32.HI R0, RZ, 0x15, R64 ;  /* 0x00000015ff007819 */ /* 0x002fe80000011640 */
[----:B------:R-:W-:Y:S01]  /*5ce0*/  LOP3.LUT P0, RZ, R0, 0x3, R169, 0x48, !PT ;  /* 0x0000000300ff7812 */ /* 0x000fe200078048a9 */
[----:B------:R-:W-:Y:S01]  /*5cf0*/  @!UPT UIADD3 URZ, UPT, UPT, URZ, URZ, URZ ;  /* 0x000000fffffff290 */ /* 0x000fe2000fffe0ff */
[----:B------:R-:W-:Y:S11]  /*5d00*/  @P4 BRA `(.L_x_103) ;  /* 0x0000000000084947 */ /* 0x000ff60003800000 */
[----:B------:R-:W1:Y:S02]  /*5d10*/  SYNCS.PHASECHK.TRANS64.TRYWAIT P1, [R156+URZ+0x150], R5 ;  /* 0x000150059c0075a7 */ /* 0x000e6400080211ff */
[----:B-1----:R-:W-:Y:S05]  /*5d20*/  @!P1 BRA `(.L_x_104) ;  /* 0x0000002000589947 */ /* 0x002fea0003800000 */
.L_x_103:
[----:B------:R-:W-:Y:S05]  /*5d30*/  @!P0 BRA `(.L_x_105) ;  /* 0x0000000000408947 */ /* 0x000fea0003800000 */
[----:B------:R-:W1:Y:S01]  /*5d40*/  LDCU.64 UR8, c[0x4][0x70] ;  /* 0x01000e00ff0877ac */ /* 0x000e620008000a00 */
[----:B------:R-:W-:Y:S01]  /*5d50*/  MOV R3, 0x0 ;  /* 0x0000000000037802 */ /* 0x000fe20000000f00 */
[----:B------:R-:W-:Y:S02]  /*5d60*/  HFMA2 R12, -RZ, RZ, 0, 5.9604644775390625e-08 ;  /* 0x00000001ff0c7431 */ /* 0x000fe400000001ff */
[----:B------:R-:W-:Y:S02]  /*5d70*/  IMAD.MOV.U32 R8, RZ, RZ, 0x192 ;  /* 0x00000192ff087424 */ /* 0x000fe400078e00ff */
[----:B------:R-:W-:Y:S01]  /*5d80*/  IMAD.MOV.U32 R13, RZ, RZ, RZ ;  /* 0x000000ffff0d7224 */ /* 0x000fe200078e00ff */
[----:B------:R-:W5:Y:S01]  /*5d90*/  LDCU.64 UR6, c[0x4][0x78] ;  /* 0x01000f00ff0677ac */ /* 0x000f620008000a00 */
[----:B------:R-:W2:Y:S01]  /*5da0*/  LDC.64 R2, c[0x4][R3] ;  /* 0x0100000003027b82 */ /* 0x000ea20000000a00 */
[----:B------:R-:W3:Y:S01]  /*5db0*/  LDCU.64 UR4, c[0x4][0x10] ;  /* 0x01000200ff0477ac */ /* 0x000ee20008000a00 */
[----:B-1----:R-:W-:Y:S01]  /*5dc0*/  MOV R5, UR9 ;  /* 0x0000000900057c02 */ /* 0x002fe20008000f00 */
[----:B------:R-:W-:Y:S01]  /*5dd0*/  IMAD.U32 R4, RZ, RZ, UR8 ;  /* 0x00000008ff047e24 */ /* 0x000fe2000f8e00ff */
[----:B-----5:R-:W-:Y:S01]  /*5de0*/  MOV R7, UR7 ;  /* 0x0000000700077c02 */ /* 0x020fe20008000f00 */
[----:B------:R-:W-:Y:S01]  /*5df0*/  IMAD.U32 R6, RZ, RZ, UR6 ;  /* 0x00000006ff067e24 */ /* 0x000fe2000f8e00ff */
[----:B---3--:R-:W-:Y:S01]  /*5e00*/  MOV R11, UR5 ;  /* 0x00000005000b7c02 */ /* 0x008fe20008000f00 */
[----:B------:R-:W-:Y:S02]  /*5e10*/  IMAD.U32 R10, RZ, RZ, UR4 ;  /* 0x00000004ff0a7e24 */ /* 0x000fe4000f8e00ff */
[----:B------:R-:W-:Y:S07]  /*5e20*/  LEPC R20, `(.L_x_105) ;  /* 0x000000001014794e */ /* 0x000fee0000000000 */
[----:B--2-4-:R-:W-:Y:S05]  /*5e30*/  CALL.ABS.NOINC R2 ;  /* 0x0000000002007343 */ /* 0x014fea0003c00000 */
.L_x_105:
[----:B------:R-:W-:Y:S01]  /*5e40*/  LOP3.LUT P0, RZ, R166, 0x60, RZ, 0xc0, !PT ;  /* 0x00000060a6ff7812 */ /* 0x000fe2000780c0ff */
[----:B------:R-:W-:Y:S05]  /*5e50*/  WARPSYNC.ALL ;  /* 0x0000000000007948 */ /* 0x000fea0003800000 */
[----:B------:R-:W-:Y:S01]  /*5e60*/  R2UR UR4, R64 ;  /* 0x00000000400472ca */ /* 0x000fe200000e0000 */
[----:B------:R-:W-:Y:S01]  /*5e70*/  BSSY.RECONVERGENT B0, `(.L_x_106) ;  /* 0x0000121000007945 */ /* 0x000fe20003800200 */
[-C--:B----4-:R-:W-:Y:S02]  /*5e80*/  F2FP.F16.E4M3.UNPACK_B R82, R92.reuse ;  /* 0x0000005cff52723e */ /* 0x090fe400020006ff */
[----:B------:R-:W-:Y:S02]  /*5e90*/  F2FP.F16.E4M3.UNPACK_B R109, R92.H1 ;  /* 0x0000005cff6d723e */ /* 0x000fe400030006ff */
[-C--:B------:R-:W-:Y:S01]  /*5ea0*/  F2FP.F16.E4M3.UNPACK_B R107, R93.reuse ;  /* 0x0000005dff6b723e */ /* 0x080fe200020006ff */
[--C-:B------:R-:W-:Y:S01]  /*5eb0*/  HADD2.F32 R80, -RZ, R82.reuse.H0_H0 ;  /* 0x20000052ff507230 */ /* 0x100fe20000004100 */
[----:B------:R-:W-:Y:S01]  /*5ec0*/  F2FP.F16.E4M3.UNPACK_B R105, R93.H1 ;  /* 0x0000005dff69723e */ /* 0x000fe200030006ff */
[----:B------:R-:W-:Y:S01]  /*5ed0*/  HADD2.F32 R82, -RZ, R82.H1_H1 ;  /* 0x30000052ff527230 */ /* 0x000fe20000004100 */
[-C--:B------:R-:W-:Y:S01]  /*5ee0*/  F2FP.F16.E4M3.UNPACK_B R130, R84.reuse ;  /* 0x00000054ff82723e */ /* 0x080fe200020006ff */
[--C-:B------:R-:W-:Y:S01]  /*5ef0*/  HADD2.F32 R83, -RZ, R109.reuse.H0_H0 ;  /* 0x2000006dff537230 */ /* 0x100fe20000004100 */
[----:B------:R-:W-:Y:S01]  /*5f00*/  F2FP.F16.E4M3.UNPACK_B R132, R84.H1 ;  /* 0x00000054ff84723e */ /* 0x000fe200030006ff */
[----:B------:R-:W3:Y:S01]  /*5f10*/  LDTM.x64 R4, tmem[UR4] ;  /* 0x00000004000479ee */ /* 0x000ee20008340000 */
[----:B------:R-:W-:Y:S01]  /*5f20*/  NOP ;  /* 0x0000000000007918 */ /* 0x000fe20000000000 */
[----:B------:R-:W-:Y:S01]  /*5f30*/  R2UR UR5, R156 ;  /* 0x000000009c0572ca */ /* 0x000fe200000e0000 */
[--C-:B------:R-:W-:Y:S01]  /*5f40*/  HADD2.F32 R129, -RZ, R130.reuse.H0_H0 ;  /* 0x20000082ff817230 */ /* 0x100fe20000004100 */
[----:B------:R-:W-:Y:S01]  /*5f50*/  F2FP.F16.E4M3.UNPACK_B R93, R94 ;  /* 0x0000005eff5d723e */ /* 0x000fe200020006ff */
[----:B------:R-:W-:Y:S01]  /*5f60*/  HADD2.F32 R130, -RZ, R130.H1_H1 ;  /* 0x30000082ff827230 */ /* 0x000fe20000004100 */
[-C--:B------:R-:W-:Y:S01]  /*5f70*/  F2FP.F16.E4M3.UNPACK_B R134, R85.reuse ;  /* 0x00000055ff86723e */ /* 0x080fe200020006ff */
[----:B------:R-:W-:Y:S01]  /*5f80*/  HADD2.F32 R84, -RZ, R109.H1_H1 ;  /* 0x3000006dff547230 */ /* 0x000fe20000004100 */
[----:B------:R-:W-:Y:S01]  /*5f90*/  F2FP.F16.E4M3.UNPACK_B R136, R85.H1 ;  /* 0x00000055ff88723e */ /* 0x000fe200030006ff */
[--C-:B------:R-:W-:Y:S01]  /*5fa0*/  HADD2.F32 R85, -RZ, R107.reuse.H0_H0 ;  /* 0x2000006bff557230 */ /* 0x100fe20000004100 */
[-C--:B------:R-:W-:Y:S01]  /*5fb0*/  F2FP.F16.E4M3.UNPACK_B R138, R86.reuse ;  /* 0x00000056ff8a723e */ /* 0x080fe200020006ff */
[--C-:B------:R-:W-:Y:S01]  /*5fc0*/  HADD2.F32 R133, -RZ, R134.reuse.H0_H0 ;  /* 0x20000086ff857230 */ /* 0x100fe20000004100 */
[----:B------:R-:W-:Y:S01]  /*5fd0*/  F2FP.F16.E4M3.UNPACK_B R140, R86.H1 ;  /* 0x00000056ff8c723e */ /* 0x000fe200030006ff */
[----:B------:R-:W-:Y:S01]  /*5fe0*/  HADD2.F32 R86, -RZ, R107.H1_H1 ;  /* 0x3000006bff567230 */ /* 0x000fe20000004100 */
[----:B------:R-:W-:Y:S01]  /*5ff0*/  F2FP.F16.E4M3.UNPACK_B R142, R87 ;  /* 0x00000057ff8e723e */ /* 0x000fe200020006ff */
[----:B------:R-:W-:Y:S01]  /*6000*/  UIADD3 UR5, UPT, UPT, UR5, 0x170, URZ ;  /* 0x0000017005057890 */ /* 0x000fe2000fffe0ff */
[----:B------:R-:W-:Y:S01]  /*6010*/  HADD2.F32 R134, -RZ, R134.H1_H1 ;  /* 0x30000086ff867230 */ /* 0x000fe20000004100 */
[----:B------:R-:W-:Y:S01]  /*6020*/  F2FP.F16.E4M3.UNPACK_B R114, R88 ;  /* 0x00000058ff72723e */ /* 0x000fe200020006ff */
[--C-:B------:R-:W-:Y:S01]  /*6030*/  HADD2.F32 R137, -RZ, R138.reuse.H0_H0 ;  /* 0x2000008aff897230 */ /* 0x100fe20000004100 */
[----:B------:R-:W-:Y:S01]  /*6040*/  UPRMT UR5, UR37, 0x654, UR5 ;  /* 0x0000065425057896 */ /* 0x000fe20008000005 */
[----:B------:R-:W-:Y:S01]  /*6050*/  HADD2.F32 R138, -RZ, R138.H1_H1 ;  /* 0x3000008aff8a7230 */ /* 0x000fe20000004100 */
[-C--:B------:R-:W-:Y:S01]  /*6060*/  F2FP.F16.E4M3.UNPACK_B R118, R89.reuse ;  /* 0x00000059ff76723e */ /* 0x080fe200020006ff */
[--C-:B------:R-:W-:Y:S01]  /*6070*/  HADD2.F32 R113, -RZ, R114.reuse.H0_H0 ;  /* 0x20000072ff717230 */ /* 0x100fe20000004100 */
[----:B------:R-:W-:Y:S01]  /*6080*/  F2FP.F16.E4M3.UNPACK_B R120, R89.H1 ;  /* 0x00000059ff78723e */ /* 0x000fe200030006ff */
[C---:B---3--:R-:W-:Y:S01]  /*6090*/  FMUL R4, R78.reuse, R4 ;  /* 0x000000044e047220 */ /* 0x048fe20000400000 */
[C---:B------:R-:W-:Y:S01]  /*60a0*/  FMUL R5, R78.reuse, R5 ;  /* 0x000000054e057220 */ /* 0x040fe20000400000 */
[C---:B------:R-:W-:Y:S01]  /*60b0*/  FMUL R8, R78.reuse, R8 ;  /* 0x000000084e087220 */ /* 0x040fe20000400000 */
[C---:B------:R-:W-:Y:S01]  /*60c0*/  FMUL R9, R78.reuse, R9 ;  /* 0x000000094e097220 */ /* 0x040fe20000400000 */
[----:B------:R-:W-:Y:S01]  /*60d0*/  SYNCS.ARRIVE.TRANS64.RED.A1T0 RZ, [UR5], RZ ;  /* 0x000000ffffff79a7 */ /* 0x000fe20008100405 */
[C---:B------:R-:W-:Y:S01]  /*60e0*/  FFMA R4, R81.reuse, R80, R4 ;  /* 0x0000005051047223 */ /* 0x040fe20000000004 */
[C---:B------:R-:W-:Y:S01]  /*60f0*/  FFMA R5, R81.reuse, R82, R5 ;  /* 0x0000005251057223 */ /* 0x040fe20000000005 */
[----:B------:R-:W-:Y:S02]  /*6100*/  HADD2.F32 R89, -RZ, R93.H0_H0 ;  /* 0x2000005dff597230 */ /* 0x000fe40000004100 */
[C---:B------:R-:W-:Y:S01]  /*6110*/  FMUL R12, R78.reuse, R12 ;  /* 0x0000000c4e0c7220 */ /* 0x040fe20000400000 */
        /* <DEDUP_REMOVED lines=11> */
[----:B------:R-:W-:Y:S02]  /*61d0*/  HADD2.F32 R114, -RZ, R114.H1_H1 ;  /* 0x30000072ff727230 */ /* 0x000fe40000004100 */
[C---:B------:R-:W-:Y:S01]  /*61e0*/  FMUL R32, R78.reuse, R36 ;  /* 0x000000244e207220 */ /* 0x040fe20000400000 */
[C---:B------:R-:W-:Y:S01]  /*61f0*/  FMUL R33, R78.reuse, R37 ;  /* 0x000000254e217220 */ /* 0x040fe20000400000 */
[--C-:B------:R-:W-:Y:S02]  /*6200*/  HADD2.F32 R117, -RZ, R118.reuse.H0_H0 ;  /* 0x20000076ff757230 */ /* 0x100fe40000004100 */
[C---:B------:R-:W-:Y:S01]  /*6210*/  FMUL R36, R78.reuse, R40 ;  /* 0x000000284e247220 */ /* 0x040fe20000400000 */
[----:B------:R-:W-:Y:S02]  /*6220*/  HADD2.F32 R118, -RZ, R118.H1_H1 ;  /* 0x30000076ff767230 */ /* 0x000fe40000004100 */
        /* <DEDUP_REMOVED lines=8> */
[----:B------:R-:W-:Y:S01]  /*62b0*/  F2FP.F16.E4M3.UNPACK_B R92, R94.H1 ;  /* 0x0000005eff5c723e */ /* 0x000fe200030006ff */
[C---:B------:R-:W-:Y:S01]  /*62c0*/  FMUL R53, R78.reuse, R57 ;  /* 0x000000394e357220 */ /* 0x040fe20000400000 */
[C---:B------:R-:W-:Y:S01]  /*62d0*/  FMUL R56, R78.reuse, R60 ;  /* 0x0000003c4e387220 */ /* 0x040fe20000400000 */
[----:B------:R-:W-:Y:S01]  /*62e0*/  F2FP.F16.E4M3.UNPACK_B R141, R87.H1 ;  /* 0x00000057ff8d723e */ /* 0x000fe200030006ff */
[C---:B------:R-:W-:Y:S01]  /*62f0*/  FMUL R57, R78.reuse, R61 ;  /* 0x0000003d4e397220 */ /* 0x040fe20000400000 */
[----:B------:R-:W-:Y:S02]  /*6300*/  HADD2.F32 R80, -RZ, R142.H1_H1 ;  /* 0x3000008eff507230 */ /* 0x000fe40000004100 */
[C---:B------:R-:W-:Y:S01]  /*6310*/  FMUL R60, R78.reuse, R64 ;  /* 0x000000404e3c7220 */ /* 0x040fe20000400000 */
[----:B------:R-:W-:Y:S01]  /*6320*/  F2FP.F16.E4M3.UNPACK_B R116, R88.H1 ;  /* 0x00000058ff74723e */ /* 0x000fe200030006ff */
[C---:B------:R-:W-:Y:S01]  /*6330*/  FMUL R61, R78.reuse, R65 ;  /* 0x000000414e3d7220 */ /* 0x040fe20000400000 */
[C---:B------:R-:W-:Y:S01]  /*6340*/  FMUL R6, R78.reuse, R6 ;  /* 0x000000064e067220 */ /* 0x040fe20000400000 */
[----:B------:R-:W-:Y:S01]  /*6350*/  F2FP.F16.E4M3.UNPACK_B R94, R95 ;  /* 0x0000005fff5e723e */ /* 0x000fe200020006ff */
[C---:B------:R-:W-:Y:S01]  /*6360*/  FMUL R7, R78.reuse, R7 ;  /* 0x000000074e077220 */ /* 0x040fe20000400000 */
[--C-:B------:R-:W-:Y:S02]  /*6370*/  HADD2.F32 R87, -RZ, R105.reuse.H0_H0 ;  /* 0x20000069ff577230 */ /* 0x100fe40000004100 */
[C---:B------:R-:W-:Y:S01]  /*6380*/  FFMA R6, R81.reuse, R83, R6 ;  /* 0x0000005351067223 */ /* 0x040fe20000000006 */
[----:B------:R-:W-:Y:S01]  /*6390*/  F2FP.F16.E4M3.UNPACK_B R122, R90 ;  /* 0x0000005aff7a723e */ /* 0x000fe200020006ff */
[C---:B------:R-:W-:Y:S01]  /*63a0*/  FFMA R7, R81.reuse, R84, R7 ;  /* 0x0000005451077223 */ /* 0x040fe20000000007 */
[C---:B------:R-:W-:Y:S01]  /*63b0*/  FFMA R8, R81.reuse, R85, R8 ;  /* 0x0000005551087223 */ /* 0x040fe20000000008 */
[----:B------:R-:W-:Y:S01]  /*63c0*/  F2FP.F16.E4M3.UNPACK_B R124, R90.H1 ;  /* 0x0000005aff7c723e */ /* 0x000fe200030006ff */
[----:B------:R-:W-:Y:S02]  /*63d0*/  HADD2.F32 R88, -RZ, R105.H1_H1 ;  /* 0x30000069ff587230 */ /* 0x000fe40000004100 */
[----:B------:R-:W-:Y:S01]  /*63e0*/  FFMA R9, R81, R86, R9 ;  /* 0x0000005651097223 */ /* 0x000fe20000000009 */
[----:B------:R-:W-:Y:S01]  /*63f0*/  F2FP.SATFINITE.E4M3.F32.PACK_AB_MERGE_C R156, R7, R6, RZ ;  /* 0x00000006079c723e */ /* 0x000fe200048070ff */
[----:B------:R-:W-:Y:S02]  /*6400*/  HADD2.F32 R90, -RZ, R93.H1_H1 ;  /* 0x3000005dff5a7230 */ /* 0x000fe40000004100 */
[C---:B------:R-:W-:Y:S01]  /*6410*/  FMUL R10, R78.reuse, R10 ;  /* 0x0000000a4e0a7220 */ /* 0x040fe20000400000 */
[--C-:B------:R-:W-:Y:S01]  /*6420*/  HADD2.F32 R93, -RZ, R94.reuse.H0_H0 ;  /* 0x2000005eff5d7230 */ /* 0x100fe20000004100 */
[----:B------:R-:W-:Y:S01]  /*6430*/  F2FP.SATFINITE.E4M3.F32.PACK_AB_MERGE_C R156, R5, R4, R156 ;  /* 0x00000004059c723e */ /* 0x000fe2000480709c */
[----:B------:R-:W-:Y:S02]  /*6440*/  HADD2.F32 R94, -RZ, R94.H1_H1 ;  /* 0x3000005eff5e7230 */ /* 0x000fe40000004100 */
[C---:B------:R-:W-:Y:S01]  /*6450*/  FFMA R10, R81.reuse, R87, R10 ;  /* 0x00000057510a7223 */ /* 0x040fe2000000000a */
[--C-:B------:R-:W-:Y:S02]  /*6460*/  HADD2.F32 R121, -RZ, R122.reuse.H0_H0 ;  /* 0x2000007aff797230 */ /* 0x100fe40000004100 */
[C---:B------:R-:W-:Y:S01]  /*6470*/  FMUL R11, R78.reuse, R11 ;  /* 0x0000000b4e0b7220 */ /* 0x040fe20000400000 */
[----:B------:R-:W-:Y:S01]  /*6480*/  F2FP.F16.E4M3.UNPACK_B R126, R91 ;  /* 0x0000005bff7e723e */ /* 0x000fe200020006ff */
[----:B------:R-:W-:Y:S01]  /*6490*/  HADD2.F32 R122, -RZ, R122.H1_H1 ;  /* 0x3000007aff7a7230 */ /* 0x000fe20000004100 */
[----:B------:R-:W-:Y:S01]  /*64a0*/  F2FP.F16.E4M3.UNPACK_B R103, R95.H1 ;  /* 0x0000005fff67723e */ /* 0x000fe200030006ff */
[C---:B------:R-:W-:Y:S01]  /*64b0*/  FFMA R11, R81.reuse, R88, R11 ;  /* 0x00000058510b7223 */ /* 0x040fe2000000000b */
[----:B------:R-:W-:Y:S01]  /*64c0*/  F2FP.F16.E4M3.UNPACK_B R128, R91.H1 ;  /* 0x0000005bff80723e */ /* 0x000fe200030006ff */
[----:B------:R-:W-:Y:S02]  /*64d0*/  HADD2.F32 R91, -RZ, R92.H0_H0 ;  /* 0x2000005cff5b7230 */ /* 0x000fe40000004100 */
[C---:B------:R-:W-:Y:S01]  /*64e0*/  FFMA R12, R81.reuse, R89, R12 ;  /* 0x00000059510c7223 */ /* 0x040fe2000000000c */
[----:B------:R-:W-:Y:S01]  /*64f0*/  FFMA R13, R81, R90, R13 ;  /* 0x0000005a510d7223 */ /* 0x000fe2000000000d */
[----:B------:R-:W-:Y:S01]  /*6500*/  F2FP.SATFINITE.E4M3.F32.PACK_AB_MERGE_C R157, R11, R10, RZ ;  /* 0x0000000a0b9d723e */ /* 0x000fe200048070ff */
[--C-:B------:R-:W-:Y:S01]  /*6510*/  HADD2.F32 R125, -RZ, R126.reuse.H0_H0 ;  /* 0x2000007eff7d7230 */ /* 0x100fe20000004100 */
[----:B------:R-:W-:Y:S01]  /*6520*/  F2FP.F16.E4M3.UNPACK_B R101, R96 ;  /* 0x00000060ff65723e */ /* 0x000fe200020006ff */
[----:B------:R-:W-:Y:S01]  /*6530*/  HADD2.F32 R126, -RZ, R126.H1_H1 ;  /* 0x3000007eff7e7230 */ /* 0x000fe20000004100 */
[----:B------:R-:W-:Y:S01]  /*6540*/  F2FP.SATFINITE.E4M3.F32.PACK_AB_MERGE_C R157, R9, R8, R157 ;  /* 0x00000008099d723e */ /* 0x000fe2000480709d */
[----:B------:R-:W-:Y:S02]  /*6550*/  HADD2.F32 R83, -RZ, R142.H0_H0 ;  /* 0x2000008eff537230 */ /* 0x000fe40000004100 */
[C---:B------:R-:W-:Y:S01]  /*6560*/  FMUL R14, R78.reuse, R14 ;  /* 0x0000000e4e0e7220 */ /* 0x040fe20000400000 */
[----:B------:R-:W-:Y:S02]  /*6570*/  HADD2.F32 R92, -RZ, R92.H1_H1 ;  /* 0x3000005cff5c7230 */ /* 0x000fe40000004100 */
[C---:B------:R-:W-:Y:S01]  /*6580*/  FMUL R15, R78.reuse, R15 ;  /* 0x0000000f4e0f7220 */ /* 0x040fe20000400000 */
[----:B------:R-:W-:Y:S01]  /*6590*/  F2FP.F16.E4M3.UNPACK_B R100, R96.H1 ;  /* 0x00000060ff64723e */ /* 0x000fe200030006ff */
[--C-:B------:R-:W-:Y:S02]  /*65a0*/  HADD2.F32 R95, -RZ, R103.reuse.H0_H0 ;  /* 0x20000067ff5f7230 */ /* 0x100fe40000004100 */
[C---:B------:R-:W-:Y:S01]  /*65b0*/  FFMA R14, R81.reuse, R91, R14 ;  /* 0x0000005b510e7223 */ /* 0x040fe2000000000e */
[C---:B------:R-:W-:Y:S01]  /*65c0*/  FFMA R15, R81.reuse, R92, R15 ;  /* 0x0000005c510f7223 */ /* 0x040fe2000000000f */
[C---:B------:R-:W-:Y:S01]  /*65d0*/  FFMA R16, R81.reuse, R93, R16 ;  /* 0x0000005d51107223 */ /* 0x040fe20000000010 */
[----:B------:R-:W-:Y:S01]  /*65e0*/  FFMA R17, R81, R94, R17 ;  /* 0x0000005e51117223 */ /* 0x000fe20000000011 */
[-C--:B------:R-:W-:Y:S01]  /*65f0*/  F2FP.F16.E4M3.UNPACK_B R102, R97.reuse ;  /* 0x00000061ff66723e */ /* 0x080fe200020006ff */
[----:B------:R-:W-:Y:S01]  /*6600*/  HADD2.F32 R96, -RZ, R103.H1_H1 ;  /* 0x30000067ff607230 */ /* 0x000fe20000004100 */
[----:B------:R-:W-:Y:S01]  /*6610*/  F2FP.SATFINITE.E4M3.F32.PACK_AB_MERGE_C R158, R15, R14, RZ ;  /* 0x0000000e0f9e723e */ /* 0x000fe200048070ff */
[C---:B------:R-:W-:Y:S01]  /*6620*/  FMUL R18, R78.reuse, R18 ;  /* 0x000000124e127220 */ /* 0x040fe20000400000 */
[----:B------:R-:W-:Y:S01]  /*6630*/  F2FP.F16.E4M3.UNPACK_B R104, R97.H1 ;  /* 0x00000061ff68723e */ /* 0x000fe200030006ff */
[--C-:B------:R-:W-:Y:S01]  /*6640*/  HADD2.F32 R97, -RZ, R101.reuse.H0_H0 ;  /* 0x20000065ff617230 */ /* 0x100fe20000004100 */
[----:B------:R-:W-:Y:S01]  /*6650*/  F2FP.SATFINITE.E4M3.F32.PACK_AB_MERGE_C R158, R13, R12, R158 ;  /* 0x0000000c0d9e723e */ /* 0x000fe2000480709e */
[C---:B------:R-:W-:Y:S01]  /*6660*/  FFMA R18, R81.reuse, R95, R18 ;  /* 0x0000005f51127223 */ /* 0x040fe20000000012 */
[----:B------:R-:W-:Y:S01]  /*6670*/  F2FP.F16.E4M3.UNPACK_B R110, R99 ;  /* 0x00000063ff6e723e */ /* 0x000fe200020006ff */
[C---:B------:R-:W-:Y:S01]  /*6680*/  FMUL R19, R78.reuse, R19 ;  /* 0x000000134e137220 */ /* 0x040fe20000400000 */
[----:B------:R-:W-:Y:S01]  /*6690*/  F2FP.F16.E4M3.UNPACK_B R112, R99.H1 ;  /* 0x00000063ff70723e */ /* 0x000fe200030006ff */
[----:B------:R-:W-:Y:S01]  /*66a0*/  HADD2.F32 R99, -RZ, R101.H1_H1 ;  /* 0x30000065ff637230 */ /* 0x000fe20000004100 */
[-C--:B------:R-:W-:Y:S01]  /*66b0*/  F2FP.F16.E4M3.UNPACK_B R106, R98.reuse ;  /* 0x00000062ff6a723e */ /* 0x080fe200020006ff */
[----:B------:R-:W-:Y:S01]  /*66c0*/  HADD2.F32 R101, -RZ, R102.H0_H0 ;  /* 0x20000066ff657230 */ /* 0x000fe20000004100 */
[----:B------:R-:W-:Y:S01]  /*66d0*/  F2FP.F16.E4M3.UNPACK_B R108, R98.H1 ;  /* 0x00000062ff6c723e */ /* 0x000fe200030006ff */
[----:B------:R-:W-:Y:S02]  /*66e0*/  HADD2.F32 R98, -RZ, R100.H0_H0 ;  /* 0x20000064ff627230 */ /* 0x000fe40000004100 */
[C---:B------:R-:W-:Y:S01]  /*66f0*/  FFMA R19, R81.reuse, R96, R19 ;  /* 0x0000006051137223 */ /* 0x040fe20000000013 */
[C---:B------:R-:W-:Y:S01]  /*6700*/  FFMA R0, R81.reuse, R97, R0 ;  /* 0x0000006151007223 */ /* 0x040fe20000000000 */
[----:B------:R-:W-:Y:S01]  /*6710*/  FFMA R2, R81, R99, R2 ;  /* 0x0000006351027223 */ /* 0x000fe20000000002 */
[----:B------:R-:W-:Y:S02]  /*6720*/  HADD2.F32 R102, -RZ, R102.H1_H1 ;  /* 0x30000066ff667230 */ /* 0x000fe40000004100 */
[C---:B------:R-:W-:Y:S01]  /*6730*/  FMUL R3, R78.reuse, R22 ;  /* 0x000000164e037220 */ /* 0x040fe20000400000 */
[----:B------:R-:W-:Y:S01]  /*6740*/  HADD2.F32 R100, -RZ, R100.H1_H1 ;  /* 0x30000064ff647230 */ /* 0x000fe20000004100 */
[----:B------:R-:W-:Y:S01]  /*6750*/  F2FP.SATFINITE.E4M3.F32.PACK_AB_MERGE_C R159, R19, R18, RZ ;  /* 0x00000012139f723e */ /* 0x000fe200048070ff */
[--C-:B------:R-:W-:Y:S02]  /*6760*/  HADD2.F32 R105, -RZ, R106.reuse.H0_H0 ;  /* 0x2000006aff697230 */ /* 0x100fe40000004100 */
[----:B------:R-:W-:Y:S01]  /*6770*/  FFMA R3, R81, R98, R3 ;  /* 0x0000006251037223 */ /* 0x000fe20000000003 */
[----:B------:R-:W-:Y:S01]  /*6780*/  HADD2.F32 R106, -RZ, R106.H1_H1 ;  /* 0x3000006aff6a7230 */ /* 0x000fe20000004100 */
[----:B------:R-:W-:Y:S01]  /*6790*/  F2FP.SATFINITE.E4M3.F32.PACK_AB_MERGE_C R159, R17, R16, R159 ;  /* 0x00000010119f723e */ /* 0x000fe2000480709f */
[----:B------:R-:W-:Y:S02]  /*67a0*/  HADD2.F32 R109, -RZ, R110.H0_H0 ;  /* 0x2000006eff6d7230 */ /* 0x000fe40000004100 */
[C---:B------:R-:W-:Y:S01]  /*67b0*/  FMUL R23, R78.reuse, R23 ;  /* 0x000000174e177220 */ /* 0x040fe20000400000 */
[--C-:B------:R-:W-:Y:S02]  /*67c0*/  HADD2.F32 R103, -RZ, R104.reuse.H0_H0 ;  /* 0x20000068ff677230 */ /* 0x100fe40000004100 */
[C---:B------:R-:W-:Y:S01]  /*67d0*/  FMUL R22, R78.reuse, R26 ;  /* 0x0000001a4e167220 */ /* 0x040fe20000400000 */
[----:B------:R-:W-:Y:S01]  /*67e0*/  HADD2.F32 R104, -RZ, R104.H1_H1 ;  /* 0x30000068ff687230 */ /* 0x000fe20000004100 */
[----:B------:R1:W-:Y:S01]  /*67f0*/  STS.128 [R168+UR43+0x2200], R156 ;  /* 0x0022009ca8007988 */ /* 0x0003e20008000c2b */
[C---:B------:R-:W-:Y:S01]  /*6800*/  FFMA R23, R81.reuse, R100, R23 ;  /* 0x0000006451177223 */ /* 0x040fe20000000017 */
[C---:B------:R-:W-:Y:S01]  /*6810*/  FFMA R20, R81.reuse, R101, R20 ;  /* 0x0000006551147223 */ /* 0x040fe20000000014 */
[C---:B------:R-:W-:Y:S01]  /*6820*/  FFMA R21, R81.reuse, R102, R21 ;  /* 0x0000006651157223 */ /* 0x040fe20000000015 */
[----:B------:R-:W-:Y:S01]  /*6830*/  FFMA R22, R81, R103, R22 ;  /* 0x0000006751167223 */ /* 0x000fe20000000016 */
[----:B------:R-:W-:Y:S01]  /*6840*/  HADD2.F32 R110, -RZ, R110.H1_H1 ;  /* 0x3000006eff6e7230 */ /* 0x000fe20000004100 */
[----:B------:R-:W-:Y:S01]  /*6850*/  F2FP.SATFINITE.E4M3.F32.PACK_AB_MERGE_C R161, R23, R3, RZ ;  /* 0x0000000317a1723e */ /* 0x000fe200048070ff */
[C---:B------:R-:W-:Y:S01]  /*6860*/  FMUL R27, R78.reuse, R27 ;  /* 0x0000001b4e1b7220 */ /* 0x040fe20000400000 */
[--C-:B------:R-:W-:Y:S02]  /*6870*/  HADD2.F32 R107, -RZ, R108.reuse.H0_H0 ;  /* 0x2000006cff6b7230 */ /* 0x100fe40000004100 */
[----:B------:R-:W-:Y:S01]  /*6880*/  FMUL R26, R78, R30 ;  /* 0x0000001e4e1a7220 */ /* 0x000fe20000400000 */
[----:B------:R-:W-:Y:S01]  /*6890*/  HADD2.F32 R108, -RZ, R108.H1_H1 ;  /* 0x3000006cff6c7230 */ /* 0x000fe20000004100 */
[----:B------:R-:W-:Y:S01]  /*68a0*/  F2FP.SATFINITE.E4M3.F32.PACK_AB_MERGE_C R160, R2, R0, R161 ;  /* 0x0000000002a0723e */ /* 0x000fe200048070a1 */
[C---:B------:R-:W-:Y:S01]  /*68b0*/  FFMA R27, R81.reuse, R104, R27 ;  /* 0x00000068511b7223 */ /* 0x040fe2000000001b */
[C---:B------:R-:W-:Y:S01]  /*68c0*/  FFMA R24, R81.reuse, R105, R24 ;  /* 0x0000006951187223 */ /* 0x040fe20000000018 */
[C---:B------:R-:W-:Y:S01]  /*68d0*/  FFMA R25, R81.reuse, R106, R25 ;  /* 0x0000006a51197223 */ /* 0x040fe20000000019 */
[----:B------:R-:W-:Y:S01]  /*68e0*/  FFMA R26, R81, R107, R26 ;  /* 0x0000006b511a7223 */ /* 0x000fe2000000001a */
[C---:B------:R-:W-:Y:S01]  /*68f0*/  FMUL R31, R78.reuse, R31 ;  /* 0x0000001f4e1f7220 */ /* 0x040fe20000400000 */
[--C-:B------:R-:W-:Y:S01]  /*6900*/  HADD2.F32 R111, -RZ, R112.reuse.H0_H0 ;  /* 0x20000070ff6f7230 */ /* 0x100fe20000004100 */
[----:B------:R-:W-:Y:S01]  /*6910*/  F2FP.SATFINITE.E4M3.F32.PACK_AB_MERGE_C R162, R27, R22, RZ ;  /* 0x000000161ba2723e */ /* 0x000fe200048070ff */
[----:B------:R-:W-:Y:S02]  /*6920*/  HADD2.F32 R112, -RZ, R112.H1_H1 ;  /* 0x30000070ff707230 */ /* 0x000fe40000004100 */
[C---:B------:R-:W-:Y:S01]  /*6930*/  FFMA R31, R81.reuse, R108, R31 ;  /* 0x0000006c511f7223 */ /* 0x040fe2000000001f */
[----:B------:R-:W-:Y:S01]  /*6940*/  FFMA R28, R81, R109, R28 ;  /* 0x0000006d511c7223 */ /* 0x000fe2000000001c */
[----:B------:R-:W-:Y:S01]  /*6950*/  F2FP.SATFINITE.E4M3.F32.PACK_AB_MERGE_C R161, R21, R20, R162 ;  /* 0x0000001415a1723e */ /* 0x000fe200048070a2 */
[----:B------:R-:W-:Y:S01]  /*6960*/  FFMA R29, R81, R110, R29 ;  /* 0x0000006e511d7223 */ /* 0x000fe2000000001d */
[C---:B------:R-:W-:Y:S01]  /*6970*/  FMUL R30, R78.reuse, R34 ;  /* 0x000000224e1e7220 */ /* 0x040fe20000400000 */
[----:B------:R-:W-:Y:S01]  /*6980*/  F2FP.SATFINITE.E4M3.F32.PACK_AB_MERGE_C R163, R31, R26, RZ ;  /* 0x0000001a1fa3723e */ /* 0x000fe200048070ff */
[C---:B------:R-:W-:Y:S01]  /*6990*/  FMUL R35, R78.reuse, R35 ;  /* 0x000000234e237220 */ /* 0x040fe20000400000 */
[--C-:B------:R-:W-:Y:S02]  /*69a0*/  HADD2.F32 R115, -RZ, R116.reuse.H0_H0 ;  /* 0x20000074ff737230 */ /* 0x100fe40000004100 */
[----:B------:R-:W-:Y:S01]  /*69b0*/  FFMA R30, R81, R111, R30 ;  /* 0x0000006f511e7223 */ /* 0x000fe2000000001e */
[----:B------:R-:W-:Y:S01]  /*69c0*/  F2FP.SATFINITE.E4M3.F32.PACK_AB_MERGE_C R162, R25, R24, R163 ;  /* 0x0000001819a2723e */ /* 0x000fe200048070a3 */
[C---:B------:R-:W-:Y:S01]  /*69d0*/  FFMA R35, R81.reuse, R112, R35 ;  /* 0x0000007051237223 */ /* 0x040fe20000000023 */
[C---:B------:R-:W-:Y:S01]  /*69e0*/  FFMA R32, R81.reuse, R113, R32 ;  /* 0x0000007151207223 */ /* 0x040fe20000000020 */
[----:B------:R-:W-:Y:S01]  /*69f0*/  FFMA R33, R81, R114, R33 ;  /* 0x0000007251217223 */ /* 0x000fe20000000021 */
[----:B------:R-:W-:Y:S02]  /*6a00*/  HADD2.F32 R116, -RZ, R116.H1_H1 ;  /* 0x30000074ff747230 */ /* 0x000fe40000004100 */
        /* <DEDUP_REMOVED lines=9> */
[----:B------:R-:W-:Y:S01]  /*6aa0*/  HADD2.F32 R120, -RZ, R120.H1_H1 ;  /* 0x30000078ff787230 */ /* 0x000fe20000004100 */
[----:B------:R1:W-:Y:S01]  /*6ab0*/  STS.128 [R178+0x2010], R160 ;  /* 0x002010a0b2007388 */ /* 0x0003e20000000c00 */
[----:B------:R-:W-:Y:S01]  /*6ac0*/  F2FP.SATFINITE.E4M3.F32.PACK_AB_MERGE_C R184, R39, R34, RZ ;  /* 0x0000002227b8723e */ /* 0x000fe200048070ff */
[C---:B------:R-:W-:Y:S01]  /*6ad0*/  FMUL R38, R78.reuse, R42 ;  /* 0x0000002a4e267220 */ /* 0x040fe20000400000 */
[C---:B------:R-:W-:Y:S01]  /*6ae0*/  FMUL R43, R78.reuse, R43 ;  /* 0x0000002b4e2b7220 */ /* 0x040fe20000400000 */
[--C-:B------:R-:W-:Y:S01]  /*6af0*/  HADD2.F32 R123, -RZ, R124.reuse.H0_H0 ;  /* 0x2000007cff7b7230 */ /* 0x100fe20000004100 */
[----:B------:R-:W-:Y:S01]  /*6b00*/  F2FP.SATFINITE.E4M3.F32.PACK_AB_MERGE_C R184, R33, R32, R184 ;  /* 0x0000002021b8723e */ /* 0x000fe200048070b8 */
[C---:B------:R-:W-:Y:S01]  /*6b10*/  FFMA R38, R81.reuse, R119, R38 ;  /* 0x0000007751267223 */ /* 0x040fe20000000026 */
        /* <DEDUP_REMOVED lines=12> */
[C---:B------:R-:W-:Y:S01]  /*6be0*/  FFMA R45, R81.reuse, R126, R45 ;  /* 0x0000007e512d7223 */ /* 0x040fe2000000002d */
[----:B------:R-:W-:Y:S02]  /*6bf0*/  HADD2.F32 R128, -RZ, R128.H1_H1 ;  /* 0x30000080ff807230 */ /* 0x000fe40000004100 */
[C---:B------:R-:W-:Y:S01]  /*6c00*/  FMUL R46, R78.reuse, R50 ;  /* 0x000000324e2e7220 */ /* 0x040fe20000400000 */
[C---:B------:R-:W-:Y:S01]  /*6c10*/  FMUL R51, R78.reuse, R51 ;  /* 0x000000334e337220 */ /* 0x040fe20000400000 */
[--C-:B------:R-:W-:Y:S02]  /*6c20*/  HADD2.F32 R131, -RZ, R132.reuse.H0_H0 ;  /* 0x20000084ff837230 */ /* 0x100fe40000004100 */
[C---:B------:R-:W-:Y:S01]  /*6c30*/  FMUL R50, R78.reuse, R54 ;  /* 0x000000364e327220 */ /* 0x040fe20000400000 */
[C---:B------:R-:W-:Y:S01]  /*6c40*/  FFMA R46, R81.reuse, R127, R46 ;  /* 0x0000007f512e7223 */ /* 0x040fe2000000002e */
[----:B------:R-:W-:Y:S02]  /*6c50*/  HADD2.F32 R132, -RZ, R132.H1_H1 ;  /* 0x30000084ff847230 */ /* 0x000fe40000004100 */
[C---:B------:R-:W-:Y:S01]  /*6c60*/  FFMA R51, R81.reuse, R128, R51 ;  /* 0x0000008051337223 */ /* 0x040fe20000000033 */
[C---:B------:R-:W-:Y:S01]  /*6c70*/  FMUL R55, R78.reuse, R55 ;  /* 0x000000374e377220 */ /* 0x040fe20000400000 */
[C---:B------:R-:W-:Y:S01]  /*6c80*/  FFMA R48, R81.reuse, R129, R48 ;  /* 0x0000008151307223 */ /* 0x040fe20000000030 */
[C---:B------:R-:W-:Y:S01]  /*6c90*/  FFMA R49, R81.reuse, R130, R49 ;  /* 0x0000008251317223 */ /* 0x040fe20000000031 */
[--C-:B------:R-:W-:Y:S02]  /*6ca0*/  HADD2.F32 R135, -RZ, R136.reuse.H0_H0 ;  /* 0x20000088ff877230 */ /* 0x100fe40000004100 */
[C---:B------:R-:W-:Y:S01]  /*6cb0*/  FFMA R50, R81.reuse, R131, R50 ;  /* 0x0000008351327223 */ /* 0x040fe20000000032 */
[----:B------:R-:W-:Y:S02]  /*6cc0*/  HADD2.F32 R136, -RZ, R136.H1_H1 ;  /* 0x30000088ff887230 */ /* 0x000fe40000004100 */
[C---:B------:R-:W-:Y:S01]  /*6cd0*/  FMUL R54, R78.reuse, R58 ;  /* 0x0000003a4e367220 */ /* 0x040fe20000400000 */
        /* <DEDUP_REMOVED lines=16> */
[----:B------:R-:W-:Y:S01]  /*6de0*/  FFMA R63, R81, R140, R63 ;  /* 0x0000008c513f7223 */ /* 0x000fe2000000003f */
[----:B------:R-:W-:Y:S01]  /*6df0*/  FMUL R67, R78, R67 ;  /* 0x000000434e437220 */ /* 0x000fe20000400000 */
[----:B------:R-:W-:Y:S01]  /*6e00*/  F2FP.SATFINITE.E4M3.F32.PACK_AB_MERGE_C R186, R47, R42, RZ ;  /* 0x0000002a2fba723e */ /* 0x000fe200048070ff */
[----:B------:R-:W-:Y:S01]  /*6e10*/  FFMA R60, R81, R83, R60 ;  /* 0x00000053513c7223 */ /* 0x000fe2000000003c */
[----:B------:R-:W-:Y:S01]  /*6e20*/  F2FP.SATFINITE.E4M3.F32.PACK_AB_MERGE_C R187, R51, R46, RZ ;  /* 0x0000002e33bb723e */ /* 0x000fe200048070ff */
[C---:B------:R-:W-:Y:S01]  /*6e30*/  FFMA R61, R81.reuse, R80, R61 ;  /* 0x00000050513d7223 */ /* 0x040fe2000000003d */
[C---:B------:R-:W-:Y:S01]  /*6e40*/  FFMA R62, R81.reuse, R85, R62 ;  /* 0x00000055513e7223 */ /* 0x040fe2000000003e */
[----:B------:R-:W-:Y:S01]  /*6e50*/  FFMA R67, R81, R82, R67 ;  /* 0x0000005251437223 */ /* 0x000fe20000000043 */
[----:B------:R-:W-:Y:S02]  /*6e60*/  F2FP.SATFINITE.E4M3.F32.PACK_AB_MERGE_C R186, R41, R40, R186 ;  /* 0x0000002829ba723e */ /* 0x000fe400048070ba */
[----:B------:R-:W-:Y:S02]  /*6e70*/  F2FP.SATFINITE.E4M3.F32.PACK_AB_MERGE_C R187, R45, R44, R187 ;  /* 0x0000002c2dbb723e */ /* 0x000fe400048070bb */
[----:B------:R-:W-:Y:S02]  /*6e80*/  F2FP.SATFINITE.E4M3.F32.PACK_AB_MERGE_C R188, R55, R50, RZ ;  /* 0x0000003237bc723e */ /* 0x000fe400048070ff */
[----:B------:R-:W-:Y:S01]  /*6e90*/  F2FP.SATFINITE.E4M3.F32.PACK_AB_MERGE_C R189, R59, R54, RZ ;  /* 0x000000363bbd723e */ /* 0x000fe200048070ff */
[----:B------:R1:W-:Y:S01]  /*6ea0*/  STS.128 [R177+0x2020], R184 ;  /* 0x002020b8b1007388 */ /* 0x0003e20000000c00 */
[----:B------:R-:W-:Y:S02]  /*6eb0*/  F2FP.SATFINITE.E4M3.F32.PACK_AB_MERGE_C R190, R63, R58, RZ ;  /* 0x0000003a3fbe723e */ /* 0x000fe400048070ff */
[----:B------:R-:W-:Y:S02]  /*6ec0*/  F2FP.SATFINITE.E4M3.F32.PACK_AB_MERGE_C R182, R67, R62, RZ ;  /* 0x0000003e43b6723e */ /* 0x000fe400048070ff */
[----:B------:R-:W-:Y:S02]  /*6ed0*/  F2FP.SATFINITE.E4M3.F32.PACK_AB_MERGE_C R188, R49, R48, R188 ;  /* 0x0000003031bc723e */ /* 0x000fe400048070bc */
[----:B------:R-:W-:Y:S02]  /*6ee0*/  F2FP.SATFINITE.E4M3.F32.PACK_AB_MERGE_C R189, R53, R52, R189 ;  /* 0x0000003435bd723e */ /* 0x000fe400048070bd */
[----:B------:R-:W-:Y:S02]  /*6ef0*/  F2FP.SATFINITE.E4M3.F32.PACK_AB_MERGE_C R190, R57, R56, R190 ;  /* 0x0000003839be723e */ /* 0x000fe400048070be */
[----:B------:R-:W-:Y:S02]  /*6f00*/  F2FP.SATFINITE.E4M3.F32.PACK_AB_MERGE_C R191, R61, R60, R182 ;  /* 0x0000003c3dbf723e */ /* 0x000fe400048070b6 */
[----:B------:R-:W-:Y:S03]  /*6f10*/  IADD3 R76, PT, PT, R76, 0x1, RZ ;  /* 0x000000014c4c7810 */ /* 0x000fe60007ffe0ff */
[----:B------:R1:W-:Y:S01]  /*6f20*/  STS.128 [R176+0x2030], R188 ;  /* 0x002030bcb0007388 */ /* 0x0003e20000000c00 */
[----:B------:R-:W-:Y:S01]  /*6f30*/  @!PT LDS RZ, [RZ] ;  /* 0x00000000fffff984 */ /* 0x000fe20000000800 */
[----:B------:R-:W-:Y:S01]  /*6f40*/  @!PT LDS RZ, [RZ] ;  /* 0x00000000fffff984 */ /* 0x000fe20000000800 */
[----:B------:R-:W-:Y:S01]  /*6f50*/  @!PT LDS RZ, [RZ] ;  /* 0x00000000fffff984 */ /* 0x000fe20000000800 */
[----:B------:R-:W-:Y:S01]  /*6f60*/  @!PT LDS RZ, [RZ] ;  /* 0x00000000fffff984 */ /* 0x000fe20000000800 */
[----:B------:R3:W-:Y:S07]  /*6f70*/  MEMBAR.ALL.CTA ;  /* 0x0000000000007992 */ /* 0x0007ee0000008000 */
[----:B---3--:R-:W3:Y:S02]  /*6f80*/  FENCE.VIEW.ASYNC.S ;  /* 0x00000000000073c6 */ /* 0x008ee40000000000 */
[----:B---3--:R-:W-:Y:S06]  /*6f90*/  BAR.SYNC.DEFER_BLOCKING 0x1, 0x80 ;  /* 0x0042000000007b1d */ /* 0x008fec0000010000 */
[----:B------:R-:W-:Y:S05]  /*6fa0*/  @P0 BRA `(.L_x_107) ;  /* 0x0000000000340947 */ /* 0x000fea0003800000 */
[----:B------:R-:W-:Y:S01]  /*6fb0*/  UIADD3 UR12, UPT, UPT, UR43, 0x2200, URZ ;  /* 0x000022002b0c7890 */ /* 0x000fe2000fffe0ff */
[----:B------:R-:W-:Y:S01]  /*6fc0*/  R2UR UR9, R155 ;  /* 0x000000009b0972ca */ /* 0x000fe200000e0000 */
[----:B------:R-:W-:Y:S01]  /*6fd0*/  UIADD3 UR10, UP0, UPT, UR46, 0x680, URZ ;  /* 0x000006802e0a7890 */ /* 0x000fe2000ff1e0ff */
[----:B------:R-:W-:Y:S01]  /*6fe0*/  R2UR UR8, R165 ;  /* 0x00000000a50872ca */ /* 0x000fe200000e0000 */
[----:B------:R-:W-:Y:S02]  /*6ff0*/  UMOV UR7, UR36 ;  /* 0x0000002400077c82 */ /* 0x000fe40008000000 */
[----:B------:R-:W-:Y:S01]  /*7000*/  IMAD.U32 R179, RZ, RZ, UR12 ;  /* 0x0000000cffb37e24 */ /* 0x000fe2000f8e00ff */
[----:B------:R-:W-:Y:S04]  /*7010*/  UIADD3.X UR11, UPT, UPT, URZ, UR47, URZ, UP0, !UPT ;  /* 0x0000002fff0b7290 */ /* 0x000fe800087fe4ff */
[----:B------:R-:W-:Y:S03]  /*7020*/  R2UR UR4, R179 ;  /* 0x00000000b30472ca */ /* 0x000fe600000e0000 */
[----:B------:R-:W-:Y:S02]  /*7030*/  USHF.L.U32 UR5, UR9, 0x6, URZ ;  /* 0x0000000609057899 */ /* 0x000fe400080006ff */
[----:B------:R-:W-:Y:S09]  /*7040*/  USHF.L.U32 UR6, UR8, 0x7, URZ ;  /* 0x0000000708067899 */ /* 0x000ff200080006ff */
[----:B------:R3:W-:Y:S01]  /*7050*/  UTMASTG.3D [UR4], [UR10] ;  /* 0x000000040a0073b5 */ /* 0x0007e20008010000 */
[----:B------:R0:W-:Y:S01]  /*7060*/  UTMACMDFLUSH ;  /* 0x00000000000079b7 */ /* 0x0001e20000000000 */
[----:B---3--:R-:W-:Y:S04]  /*7070*/  DEPBAR.LE SB0, 0x0 ;  /* 0x000080000000791a */ /* 0x008fe80000000000 */
.L_x_107:
[----:B------:R-:W-:Y:S05]  /*7080*/  BSYNC.RECONVERGENT B0 ;  /* 0x0000000000007941 */ /* 0x000fea0003800200 */
.L_x_106:
[----:B------:R-:W-:Y:S01]  /*7090*/  BAR.SYNC.DEFER_BLOCKING 0x1, 0x80 ;  /* 0x0042000000007b1d */ /* 0x000fe20000010000 */
[----:B------:R-:W-:Y:S01]  /*70a0*/  ISETP.NE.AND P2, PT, R180, RZ, PT ;  /* 0x000000ffb400720c */ /* 0x000fe20003f45270 */
[----:B------:R-:W-:Y:S01]  /*70b0*/  IMAD.IADD R155, R75, 0x1, R143 ;  /* 0x000000014b9b7824 */ /* 0x000fe200078e028f */
[----:B------:R-:W-:Y:S01]  /*70c0*/  ISETP.NE.AND P0, PT, R181, 0x2, PT ;  /* 0x00000002b500780c */ /* 0x000fe20003f05270 */
[----:B------:R-:W-:Y:S01]  /*70d0*/  IMAD.IADD R165, R77, 0x1, R154 ;  /* 0x000000014da57824 */ /* 0x000fe200078e029a */
[----:B------:R-:W-:Y:S02]  /*70e0*/  ISETP.NE.AND P1, PT, R76, 0x4, PT ;  /* 0x000000044c00780c */ /* 0x000fe40003f25270 */
[----:B------:R-:W-:Y:S02]  /*70f0*/  SEL R3, RZ, 0x1, P0 ;  /* 0x00000001ff037807 */ /* 0x000fe40000000000 */
[----:B------:R-:W-:Y:S02]  /*7100*/  SEL R0, RZ, 0x1, P1 ;  /* 0x00000001ff007807 */ /* 0x000fe40000800000 */
[----:B------:R-:W-:Y:S02]  /*7110*/  LOP3.LUT R174, R174, R3, RZ, 0x3c, !PT ;  /* 0x00000003aeae7212 */ /* 0x000fe400078e3cff */
[----:B------:R-:W-:Y:S02]  /*7120*/  LOP3.LUT R175, R175, R0, RZ, 0x3c, !PT ;  /* 0x00000000afaf7212 */ /* 0x000fe400078e3cff */
[----:B------:R-:W-:Y:S02]  /*7130*/  @P2 R2UR UR36, R171 ;  /* 0x00000000ab2422ca */ /* 0x000fe400000e0000 */
[----:B------:R-:W-:Y:S02]  /*7140*/  SEL R181, R181, RZ, P0 ;  /* 0x000000ffb5b57207 */ /* 0x000fe40000000000 */
[----:B------:R-:W-:Y:S01]  /*7150*/  SEL R76, R76, RZ, P1 ;  /* 0x000000ff4c4c7207 */ /* 0x000fe20000800000 */
[----:B------:R-:W-:Y:S10]  /*7160*/  @P2 BRA `(.L_x_108) ;  /* 0xffffffdc00702947 */ /* 0x000ff4000383ffff */
[----:B------:R-:W-:Y:S05]  /*7170*/  EXIT ;  /* 0x000000000000794d */ /* 0x000fea0003800000 */
.L_x_20:
[----:B--2---:R2:W1:Y:S02]  /*7180*/  SYNCS.PHASECHK.TRANS64.TRYWAIT P0, [R3+URZ+0x1a0], R2 ;  /* 0x0001a002030075a7 */ /* 0x00446400080011ff */
[----:B-1----:R-:W-:Y:S05]  /*7190*/  @!P0 NANOSLEEP.SYNCS 0x989680 ;  /* 0x009896800000895d */ /* 0x002fea0003900000 */
[----:B------:R-:W1:Y:S02]  /*71a0*/  @!P0 SYNCS.PHASECHK.TRANS64 P0, [R3+URZ+0x1a0], R2 ;  /* 0x0001a002030085a7 */ /* 0x000e6400080010ff */
[----:B-1----:R-:W-:Y:S05]  /*71b0*/  @!P0 BRA `(.L_x_20) ;  /* 0xfffffffc00f08947 */ /* 0x002fea000383ffff */
[----:B------:R-:W-:Y:S05]  /*71c0*/  BRA `(.L_x_109) ;  /* 0xffffffa400607947 */ /* 0x000fea000383ffff */
.L_x_23:
[----:B-1----:R-:W-:-:S07]  /*71d0*/  MOV R2, UR33 ;  /* 0x0000002100027c02 */ /* 0x002fce0008000f00 */
.L_x_110:
[----:B-1----:R1:W2:Y:S02]  /*71e0*/  SYNCS.PHASECHK.TRANS64.TRYWAIT P0, [R2+URZ+0x88], R5 ;  /* 0x00008805020075a7 */ /* 0x0022a400080011ff */
[----:B--2---:R-:W-:Y:S05]  /*71f0*/  @!P0 NANOSLEEP.SYNCS 0x989680 ;  /* 0x009896800000895d */ /* 0x004fea0003900000 */
[----:B------:R-:W2:Y:S02]  /*7200*/  @!P0 SYNCS.PHASECHK.TRANS64 P0, [R2+URZ+0x88], R5 ;  /* 0x00008805020085a7 */ /* 0x000ea400080010ff */
[----:B--2---:R-:W-:Y:S05]  /*7210*/  @!P0 BRA `(.L_x_110) ;  /* 0xfffffffc00f08947 */ /* 0x004fea000383ffff */
[----:B------:R-:W-:Y:S05]  /*7220*/  BRA `(.L_x_22) ;  /* 0xffffffa400b07947 */ /* 0x000fea000383ffff */
.L_x_29:
[----:B-1----:R-:W-:-:S07]  /*7230*/  MOV R2, UR17 ;  /* 0x0000001100027c02 */ /* 0x002fce0008000f00 */
.L_x_111:
[----:B-1----:R1:W2:Y:S02]  /*7240*/  SYNCS.PHASECHK.TRANS64.TRYWAIT P0, [R2+URZ+0x88], R5 ;  /* 0x00008805020075a7 */ /* 0x0022a400080011ff */
[----:B--2---:R-:W-:Y:S05]  /*7250*/  @!P0 NANOSLEEP.SYNCS 0x989680 ;  /* 0x009896800000895d */ /* 0x004fea0003900000 */
[----:B------:R-:W2:Y:S02]  /*7260*/  @!P0 SYNCS.PHASECHK.TRANS64 P0, [R2+URZ+0x88], R5 ;  /* 0x00008805020085a7 */ /* 0x000ea400080010ff */
[----:B--2---:R-:W-:Y:S05]  /*7270*/  @!P0 BRA `(.L_x_111) ;  /* 0xfffffffc00f08947 */ /* 0x004fea000383ffff */
[----:B------:R-:W-:Y:S05]  /*7280*/  BRA `(.L_x_28) ;  /* 0xffffffa800587947 */ /* 0x000fea000383ffff */
.L_x_33:
[----:B-1----:R1:W2:Y:S02]  /*7290*/  SYNCS.PHASECHK.TRANS64.TRYWAIT P0, [R2+URZ+0x130], R3 ;  /* 0x00013003020075a7 */ /* 0x0022a400080011ff */
[----:B--2---:R-:W-:Y:S05]  /*72a0*/  @!P0 NANOSLEEP.SYNCS 0x989680 ;  /* 0x009896800000895d */ /* 0x004fea0003900000 */
[----:B------:R-:W2:Y:S02]  /*72b0*/  @!P0 SYNCS.PHASECHK.TRANS64 P0, [R2+URZ+0x130], R3 ;  /* 0x00013003020085a7 */ /* 0x000ea400080010ff */
[----:B--2---:R-:W-:Y:S05]  /*72c0*/  @!P0 BRA `(.L_x_33) ;  /* 0xfffffffc00f08947 */ /* 0x004fea000383ffff */
[----:B------:R-:W-:Y:S05]  /*72d0*/  BRA `(.L_x_112) ;  /* 0xffffffa800e87947 */ /* 0x000fea000383ffff */
.L_x_37:
[----:B----4-:R-:W-:-:S07]  /*72e0*/  MOV R0, UR5 ;  /* 0x0000000500007c02 */ /* 0x010fce0008000f00 */
.L_x_113:
[----:B-1----:R1:W2:Y:S02]  /*72f0*/  SYNCS.PHASECHK.TRANS64.TRYWAIT P0, [R0+URZ], R3 ;  /* 0x00000003000075a7 */ /* 0x0022a400080011ff */
[----:B--2---:R-:W-:Y:S05]  /*7300*/  @!P0 NANOSLEEP.SYNCS 0x989680 ;  /* 0x009896800000895d */ /* 0x004fea0003900000 */
[----:B------:R-:W2:Y:S02]  /*7310*/  @!P0 SYNCS.PHASECHK.TRANS64 P0, [R0+URZ], R3 ;  /* 0x00000003000085a7 */ /* 0x000ea400080010ff */
[----:B--2---:R-:W-:Y:S05]  /*7320*/  @!P0 BRA `(.L_x_113) ;  /* 0xfffffffc00f08947 */ /* 0x004fea000383ffff */
[----:B------:R-:W-:Y:S05]  /*7330*/  BRA `(.L_x_114) ;  /* 0xffffffb000587947 */ /* 0x000fea000383ffff */
.L_x_38:
[----:B----4-:R-:W-:-:S07]  /*7340*/  MOV R0, UR5 ;  /* 0x0000000500007c02 */ /* 0x010fce0008000f00 */
.L_x_115:
[----:B-1----:R1:W2:Y:S02]  /*7350*/  SYNCS.PHASECHK.TRANS64.TRYWAIT P0, [R0+URZ], R3 ;  /* 0x00000003000075a7 */ /* 0x0022a400080011ff */
[----:B--2---:R-:W-:Y:S05]  /*7360*/  @!P0 NANOSLEEP.SYNCS 0x989680 ;  /* 0x009896800000895d */ /* 0x004fea0003900000 */
[----:B------:R-:W2:Y:S02]  /*7370*/  @!P0 SYNCS.PHASECHK.TRANS64 P0, [R0+URZ], R3 ;  /* 0x00000003000085a7 */ /* 0x000ea400080010ff */
[----:B--2---:R-:W-:Y:S05]  /*7380*/  @!P0 BRA `(.L_x_115) ;  /* 0xfffffffc00f08947 */ /* 0x004fea000383ffff */
[----:B------:R-:W-:Y:S05]  /*7390*/  BRA `(.L_x_116) ;  /* 0xffffffb000647947 */ /* 0x000fea000383ffff */
.L_x_39:
[----:B----4-:R-:W-:-:S07]  /*73a0*/  MOV R0, UR5 ;  /* 0x0000000500007c02 */ /* 0x010fce0008000f00 */
.L_x_117:
[----:B-1----:R1:W2:Y:S02]  /*73b0*/  SYNCS.PHASECHK.TRANS64.TRYWAIT P0, [R0+URZ], R3 ;  /* 0x00000003000075a7 */ /* 0x0022a400080011ff */
[----:B--2---:R-:W-:Y:S05]  /*73c0*/  @!P0 NANOSLEEP.SYNCS 0x989680 ;  /* 0x009896800000895d */ /* 0x004fea0003900000 */
[----:B------:R-:W2:Y:S02]  /*73d0*/  @!P0 SYNCS.PHASECHK.TRANS64 P0, [R0+URZ], R3 ;  /* 0x00000003000085a7 */ /* 0x000ea400080010ff */
[----:B--2---:R-:W-:Y:S05]  /*73e0*/  @!P0 BRA `(.L_x_117) ;  /* 0xfffffffc00f08947 */ /* 0x004fea000383ffff */
[----:B------:R-:W-:Y:S05]  /*73f0*/  BRA `(.L_x_118) ;  /* 0xffffffb000707947 */ /* 0x000fea000383ffff */
.L_x_40:
[----:B----4-:R-:W-:-:S07]  /*7400*/  MOV R0, UR5 ;  /* 0x0000000500007c02 */ /* 0x010fce0008000f00 */
.L_x_119:
[----:B-1----:R1:W2:Y:S02]  /*7410*/  SYNCS.PHASECHK.TRANS64.TRYWAIT P0, [R0+URZ], R3 ;  /* 0x00000003000075a7 */ /* 0x0022a400080011ff */
[----:B--2---:R-:W-:Y:S05]  /*7420*/  @!P0 NANOSLEEP.SYNCS 0x989680 ;  /* 0x009896800000895d */ /* 0x004fea0003900000 */
[----:B------:R-:W2:Y:S02]  /*7430*/  @!P0 SYNCS.PHASECHK.TRANS64 P0, [R0+URZ], R3 ;  /* 0x00000003000085a7 */ /* 0x000ea400080010ff */
[----:B--2---:R-:W-:Y:S05]  /*7440*/  @!P0 BRA `(.L_x_119) ;  /* 0xfffffffc00f08947 */ /* 0x004fea000383ffff */
[----:B------:R-:W-:Y:S05]  /*7450*/  BRA `(.L_x_120) ;  /* 0xffffffb0007c7947 */ /* 0x000fea000383ffff */
.L_x_41:
[----:B----4-:R-:W-:-:S07]  /*7460*/  MOV R0, UR5 ;  /* 0x0000000500007c02 */ /* 0x010fce0008000f00 */
.L_x_121:
[----:B-1----:R1:W2:Y:S02]  /*7470*/  SYNCS.PHASECHK.TRANS64.TRYWAIT P0, [R0+URZ], R3 ;  /* 0x00000003000075a7 */ /* 0x0022a400080011ff */
[----:B--2---:R-:W-:Y:S05]  /*7480*/  @!P0 NANOSLEEP.SYNCS 0x989680 ;  /* 0x009896800000895d */ /* 0x004fea0003900000 */
[----:B------:R-:W2:Y:S02]  /*7490*/  @!P0 SYNCS.PHASECHK.TRANS64 P0, [R0+URZ], R3 ;  /* 0x00000003000085a7 */ /* 0x000ea400080010ff */
[----:B--2---:R-:W-:Y:S05]  /*74a0*/  @!P0 BRA `(.L_x_121) ;  /* 0xfffffffc00f08947 */ /* 0x004fea000383ffff */
[----:B------:R-:W-:Y:S05]  /*74b0*/  BRA `(.L_x_122) ;  /* 0xffffffb000887947 */ /* 0x000fea000383ffff */
.L_x_42:
[----:B----4-:R-:W-:-:S07]  /*74c0*/  MOV R0, UR5 ;  /* 0x0000000500007c02 */ /* 0x010fce0008000f00 */
.L_x_123:
[----:B-1----:R1:W2:Y:S02]  /*74d0*/  SYNCS.PHASECHK.TRANS64.TRYWAIT P0, [R0+URZ], R3 ;  /* 0x00000003000075a7 */ /* 0x0022a400080011ff */
[----:B--2---:R-:W-:Y:S05]  /*74e0*/  @!P0 NANOSLEEP.SYNCS 0x989680 ;  /* 0x009896800000895d */ /* 0x004fea0003900000 */
[----:B------:R-:W2:Y:S02]  /*74f0*/  @!P0 SYNCS.PHASECHK.TRANS64 P0, [R0+URZ], R3 ;  /* 0x00000003000085a7 */ /* 0x000ea400080010ff */
[----:B--2---:R-:W-:Y:S05]  /*7500*/  @!P0 BRA `(.L_x_123) ;  /* 0xfffffffc00f08947 */ /* 0x004fea000383ffff */
[----:B------:R-:W-:Y:S05]  /*7510*/  BRA `(.L_x_124) ;  /* 0xffffffb000947947 */ /* 0x000fea000383ffff */
.L_x_43:
[----:B----4-:R-:W-:-:S07]  /*7520*/  MOV R0, UR5 ;  /* 0x0000000500007c02 */ /* 0x010fce0008000f00 */
.L_x_125:
[----:B-1----:R1:W2:Y:S02]  /*7530*/  SYNCS.PHASECHK.TRANS64.TRYWAIT P0, [R0+URZ], R3 ;  /* 0x00000003000075a7 */ /* 0x0022a400080011ff */
[----:B--2---:R-:W-:Y:S05]  /*7540*/  @!P0 NANOSLEEP.SYNCS 0x989680 ;  /* 0x009896800000895d */ /* 0x004fea0003900000 */
[----:B------:R-:W2:Y:S02]  /*7550*/  @!P0 SYNCS.PHASECHK.TRANS64 P0, [R0+URZ], R3 ;  /* 0x00000003000085a7 */ /* 0x000ea400080010ff */
[----:B--2---:R-:W-:Y:S05]  /*7560*/  @!P0 BRA `(.L_x_125) ;  /* 0xfffffffc00f08947 */ /* 0x004fea000383ffff */
[----:B------:R-:W-:Y:S05]  /*7570*/  BRA `(.L_x_126) ;  /* 0xffffffb000a07947 */ /* 0x000fea000383ffff */
.L_x_44:
[----:B----4-:R-:W-:-:S07]  /*7580*/  MOV R0, UR5 ;  /* 0x0000000500007c02 */ /* 0x010fce0008000f00 */
.L_x_127:
[----:B-1----:R1:W2:Y:S02]  /*7590*/  SYNCS.PHASECHK.TRANS64.TRYWAIT P0, [R0+URZ], R3 ;  /* 0x00000003000075a7 */ /* 0x0022a400080011ff */
[----:B--2---:R-:W-:Y:S05]  /*75a0*/  @!P0 NANOSLEEP.SYNCS 0x989680 ;  /* 0x009896800000895d */ /* 0x004fea0003900000 */
[----:B------:R-:W2:Y:S02]  /*75b0*/  @!P0 SYNCS.PHASECHK.TRANS64 P0, [R0+URZ], R3 ;  /* 0x00000003000085a7 */ /* 0x000ea400080010ff */
[----:B--2---:R-:W-:Y:S05]  /*75c0*/  @!P0 BRA `(.L_x_127) ;  /* 0xfffffffc00f08947 */ /* 0x004fea000383ffff */
[----:B------:R-:W-:Y:S05]  /*75d0*/  BRA `(.L_x_128) ;  /* 0xffffffb000ac7947 */ /* 0x000fea000383ffff */
.L_x_45:
[----:B----4-:R-:W-:-:S07]  /*75e0*/  MOV R0, UR5 ;  /* 0x0000000500007c02 */ /* 0x010fce0008000f00 */
.L_x_129:
[----:B-1----:R1:W2:Y:S02]  /*75f0*/  SYNCS.PHASECHK.TRANS64.TRYWAIT P0, [R0+URZ], R3 ;  /* 0x00000003000075a7 */ /* 0x0022a400080011ff */
[----:B--2---:R-:W-:Y:S05]  /*7600*/  @!P0 NANOSLEEP.SYNCS 0x989680 ;  /* 0x009896800000895d */ /* 0x004fea0003900000 */
[----:B------:R-:W2:Y:S02]  /*7610*/  @!P0 SYNCS.PHASECHK.TRANS64 P0, [R0+URZ], R3 ;  /* 0x00000003000085a7 */ /* 0x000ea400080010ff */
[----:B--2---:R-:W-:Y:S05]  /*7620*/  @!P0 BRA `(.L_x_129) ;  /* 0xfffffffc00f08947 */ /* 0x004fea000383ffff */
[----:B------:R-:W-:Y:S05]  /*7630*/  BRA `(.L_x_130) ;  /* 0xffffffb000b87947 */ /* 0x000fea000383ffff */
.L_x_46:
[----:B----4-:R-:W-:-:S07]  /*7640*/  MOV R0, UR5 ;  /* 0x0000000500007c02 */ /* 0x010fce0008000f00 */
.L_x_131:
[----:B-1----:R1:W2:Y:S02]  /*7650*/  SYNCS.PHASECHK.TRANS64.TRYWAIT P0, [R0+URZ], R3 ;  /* 0x00000003000075a7 */ /* 0x0022a400080011ff */
[----:B--2---:R-:W-:Y:S05]  /*7660*/  @!P0 NANOSLEEP.SYNCS 0x989680 ;  /* 0x009896800000895d */ /* 0x004fea0003900000 */
[----:B------:R-:W2:Y:S02]  /*7670*/  @!P0 SYNCS.PHASECHK.TRANS64 P0, [R0+URZ], R3 ;  /* 0x00000003000085a7 */ /* 0x000ea400080010ff */
[----:B--2---:R-:W-:Y:S05]  /*7680*/  @!P0 BRA `(.L_x_131) ;  /* 0xfffffffc00f08947 */ /* 0x004fea000383ffff */
[----:B------:R-:W-:Y:S05]  /*7690*/  BRA `(.L_x_132) ;  /* 0xffffffb000c47947 */ /* 0x000fea000383ffff */
.L_x_47:
[----:B----4-:R-:W-:-:S07]  /*76a0*/  MOV R0, UR5 ;  /* 0x0000000500007c02 */ /* 0x010fce0008000f00 */
.L_x_133:
[----:B-1----:R1:W2:Y:S02]  /*76b0*/  SYNCS.PHASECHK.TRANS64.TRYWAIT P0, [R0+URZ], R3 ;  /* 0x00000003000075a7 */ /* 0x0022a400080011ff */
[----:B--2---:R-:W-:Y:S05]  /*76c0*/  @!P0 NANOSLEEP.SYNCS 0x989680 ;  /* 0x009896800000895d */ /* 0x004fea0003900000 */
[----:B------:R-:W2:Y:S02]  /*76d0*/  @!P0 SYNCS.PHASECHK.TRANS64 P0, [R0+URZ], R3 ;  /* 0x00000003000085a7 */ /* 0x000ea400080010ff */
[----:B--2---:R-:W-:Y:S05]  /*76e0*/  @!P0 BRA `(.L_x_133) ;  /* 0xfffffffc00f08947 */ /* 0x004fea000383ffff */
[----:B------:R-:W-:Y:S05]  /*76f0*/  BRA `(.L_x_134) ;  /* 0xffffffb000d07947 */ /* 0x000fea000383ffff */
.L_x_48:
[----:B----4-:R-:W-:-:S07]  /*7700*/  MOV R0, UR5 ;  /* 0x0000000500007c02 */ /* 0x010fce0008000f00 */
.L_x_135:
[----:B-1----:R1:W2:Y:S02]  /*7710*/  SYNCS.PHASECHK.TRANS64.TRYWAIT P0, [R0+URZ], R3 ;  /* 0x00000003000075a7 */ /* 0x0022a400080011ff */
[----:B--2---:R-:W-:Y:S05]  /*7720*/  @!P0 NANOSLEEP.SYNCS 0x989680 ;  /* 0x009896800000895d */ /* 0x004fea0003900000 */
[----:B------:R-:W2:Y:S02]  /*7730*/  @!P0 SYNCS.PHASECHK.TRANS64 P0, [R0+URZ], R3 ;  /* 0x00000003000085a7 */ /* 0x000ea400080010ff */
[----:B--2---:R-:W-:Y:S05]  /*7740*/  @!P0 BRA `(.L_x_135) ;  /* 0xfffffffc00f08947 */ /* 0x004fea000383ffff */
[----:B------:R-:W-:Y:S05]  /*7750*/  BRA `(.L_x_136) ;  /* 0xffffffb000dc7947 */ /* 0x000fea000383ffff */
.L_x_49:
[----:B----4-:R-:W-:-:S07]  /*7760*/  MOV R0, UR5 ;  /* 0x0000000500007c02 */ /* 0x010fce0008000f00 */
.L_x_137:
[----:B-1----:R1:W2:Y:S02]  /*7770*/  SYNCS.PHASECHK.TRANS64.TRYWAIT P0, [R0+URZ], R3 ;  /* 0x00000003000075a7 */ /* 0x0022a400080011ff */
[----:B--2---:R-:W-:Y:S05]  /*7780*/  @!P0 NANOSLEEP.SYNCS 0x989680 ;  /* 0x009896800000895d */ /* 0x004fea0003900000 */
[----:B------:R-:W2:Y:S02]  /*7790*/  @!P0 SYNCS.PHASECHK.TRANS64 P0, [R0+URZ], R3 ;  /* 0x00000003000085a7 */ /* 0x000ea400080010ff */
[----:B--2---:R-:W-:Y:S05]  /*77a0*/  @!P0 BRA `(.L_x_137) ;  /* 0xfffffffc00f08947 */ /* 0x004fea000383ffff */
[----:B------:R-:W-:Y:S05]  /*77b0*/  BRA `(.L_x_138) ;  /* 0xffffffb000e87947 */ /* 0x000fea000383ffff */
.L_x_50:
[----:B----4-:R-:W-:-:S07]  /*77c0*/  MOV R0, UR5 ;  /* 0x0000000500007c02 */ /* 0x010fce0008000f00 */
.L_x_139:
[----:B-1----:R1:W2:Y:S02]  /*77d0*/  SYNCS.PHASECHK.TRANS64.TRYWAIT P0, [R0+URZ], R3 ;  /* 0x00000003000075a7 */ /* 0x0022a400080011ff */
[----:B--2---:R-:W-:Y:S05]  /*77e0*/  @!P0 NANOSLEEP.SYNCS 0x989680 ;  /* 0x009896800000895d */ /* 0x004fea0003900000 */
[----:B------:R-:W2:Y:S02]  /*77f0*/  @!P0 SYNCS.PHASECHK.TRANS64 P0, [R0+URZ], R3 ;  /* 0x00000003000085a7 */ /* 0x000ea400080010ff */
[----:B--2---:R-:W-:Y:S05]  /*7800*/  @!P0 BRA `(.L_x_139) ;  /* 0xfffffffc00f08947 */ /* 0x004fea000383ffff */
[----:B------:R-:W-:Y:S05]  /*7810*/  BRA `(.L_x_140) ;  /* 0xffffffb000f47947 */ /* 0x000fea000383ffff */
.L_x_51:
[----:B----4-:R-:W-:-:S07]  /*7820*/  MOV R0, UR5 ;  /* 0x0000000500007c02 */ /* 0x010fce0008000f00 */
.L_x_141:
[----:B-1----:R1:W2:Y:S02]  /*7830*/  SYNCS.PHASECHK.TRANS64.TRYWAIT P0, [R0+URZ], R3 ;  /* 0x00000003000075a7 */ /* 0x0022a400080011ff */
[----:B--2---:R-:W-:Y:S05]  /*7840*/  @!P0 NANOSLEEP.SYNCS 0x989680 ;  /* 0x009896800000895d */ /* 0x004fea0003900000 */
[----:B------:R-:W2:Y:S02]  /*7850*/  @!P0 SYNCS.PHASECHK.TRANS64 P0, [R0+URZ], R3 ;  /* 0x00000003000085a7 */ /* 0x000ea400080010ff */
[----:B--2---:R-:W-:Y:S05]  /*7860*/  @!P0 BRA `(.L_x_141) ;  /* 0xfffffffc00f08947 */ /* 0x004fea000383ffff */
[----:B------:R-:W-:Y:S05]  /*7870*/  BRA `(.L_x_142) ;  /* 0xffffffb400007947 */ /* 0x000fea000383ffff */
.L_x_52:
[----:B----4-:R-:W-:-:S07]  /*7880*/  MOV R0, UR5 ;  /* 0x0000000500007c02 */ /* 0x010fce0008000f00 */
.L_x_143:
[----:B-1----:R1:W2:Y:S02]  /*7890*/  SYNCS.PHASECHK.TRANS64.TRYWAIT P0, [R0+URZ], R3 ;  /* 0x00000003000075a7 */ /* 0x0022a400080011ff */
[----:B--2---:R-:W-:Y:S05]  /*78a0*/  @!P0 NANOSLEEP.SYNCS 0x989680 ;  /* 0x009896800000895d */ /* 0x004fea0003900000 */
[----:B------:R-:W2:Y:S02]  /*78b0*/  @!P0 SYNCS.PHASECHK.TRANS64 P0, [R0+URZ], R3 ;  /* 0x00000003000085a7 */ /* 0x000ea400080010ff */
[----:B--2---:R-:W-:Y:S05]  /*78c0*/  @!P0 BRA `(.L_x_143) ;  /* 0xfffffffc00f08947 */ /* 0x004fea000383ffff */
[----:B------:R-:W-:Y:S05]  /*78d0*/  BRA `(.L_x_144) ;  /* 0xffffffb4000c7947 */ /* 0x000fea000383ffff */
.L_x_55:
[----:B-1----:R1:W2:Y:S02]  /*78e0*/  SYNCS.PHASECHK.TRANS64.TRYWAIT P0, [R0+URZ+0x190], R5 ;  /* 0x00019005000075a7 */ /* 0x0022a400080011ff */
[----:B--2---:R-:W-:Y:S05]  /*78f0*/  @!P0 NANOSLEEP.SYNCS 0x989680 ;  /* 0x009896800000895d */ /* 0x004fea0003900000 */
[----:B------:R-:W2:Y:S02]  /*7900*/  @!P0 SYNCS.PHASECHK.TRANS64 P0, [R0+URZ+0x190], R5 ;  /* 0x00019005000085a7 */ /* 0x000ea400080010ff */
[----:B--2---:R-:W-:Y:S05]  /*7910*/  @!P0 BRA `(.L_x_55) ;  /* 0xfffffffc00f08947 */ /* 0x004fea000383ffff */
[----:B------:R-:W-:Y:S05]  /*7920*/  BRA `(.L_x_145) ;  /* 0xffffffb400687947 */ /* 0x000fea000383ffff */
.L_x_56:
[----:B------:R-:W-:-:S07]  /*7930*/  MOV R0, UR5 ;  /* 0x0000000500007c02 */ /* 0x000fce0008000f00 */
.L_x_146:
[----:B-1----:R1:W2:Y:S02]  /*7940*/  SYNCS.PHASECHK.TRANS64.TRYWAIT P0, [R0+URZ+0x140], R5 ;  /* 0x00014005000075a7 */ /* 0x0022a400080011ff */
[----:B--2---:R-:W-:Y:S05]  /*7950*/  @!P0 NANOSLEEP.SYNCS 0x989680 ;  /* 0x009896800000895d */ /* 0x004fea0003900000 */
[----:B------:R-:W2:Y:S02]  /*7960*/  @!P0 SYNCS.PHASECHK.TRANS64 P0, [R0+URZ+0x140], R5 ;  /* 0x00014005000085a7 */ /* 0x000ea400080010ff */
[----:B--2---:R-:W-:Y:S05]  /*7970*/  @!P0 BRA `(.L_x_146) ;  /* 0xfffffffc00f08947 */ /* 0x004fea000383ffff */
[----:B------:R-:W-:Y:S05]  /*7980*/  BRA `(.L_x_147) ;  /* 0xffffffb400787947 */ /* 0x000fea000383ffff */
.L_x_57:
[----:B-1----:R1:W2:Y:S02]  /*7990*/  SYNCS.PHASECHK.TRANS64.TRYWAIT P1, [R0+URZ+0x130], R5 ;  /* 0x00013005000075a7 */ /* 0x0022a400080211ff */
[----:B--2---:R-:W-:Y:S05]  /*79a0*/  @!P1 NANOSLEEP.SYNCS 0x989680 ;  /* 0x009896800000995d */ /* 0x004fea0003900000 */
[----:B------:R-:W2:Y:S02]  /*79b0*/  @!P1 SYNCS.PHASECHK.TRANS64 P1, [R0+URZ+0x130], R5 ;  /* 0x00013005000095a7 */ /* 0x000ea400080210ff */
[----:B--2---:R-:W-:Y:S05]  /*79c0*/  @!P1 BRA `(.L_x_57) ;  /* 0xfffffffc00f09947 */ /* 0x004fea000383ffff */
[----:B------:R-:W-:Y:S05]  /*79d0*/  BRA `(.L_x_148) ;  /* 0xffffffb400a87947 */ /* 0x000fea000383ffff */
.L_x_60:
[----:B------:R-:W-:-:S07]  /*79e0*/  MOV R0, UR5 ;  /* 0x0000000500007c02 */ /* 0x000fce0008000f00 */
.L_x_149:
[----:B-1----:R1:W2:Y:S02]  /*79f0*/  SYNCS.PHASECHK.TRANS64.TRYWAIT P0, [R0+URZ+0x140], R3 ;  /* 0x00014003000075a7 */ /* 0x0022a400080011ff */
[----:B--2---:R-:W-:Y:S05]  /*7a00*/  @!P0 NANOSLEEP.SYNCS 0x989680 ;  /* 0x009896800000895d */ /* 0x004fea0003900000 */
[----:B------:R-:W2:Y:S02]  /*7a10*/  @!P0 SYNCS.PHASECHK.TRANS64 P0, [R0+URZ+0x140], R3 ;  /* 0x00014003000085a7 */ /* 0x000ea400080010ff */
[----:B--2---:R-:W-:Y:S05]  /*7a20*/  @!P0 BRA `(.L_x_149) ;  /* 0xfffffffc00f08947 */ /* 0x004fea000383ffff */
[----:B------:R-:W-:Y:S05]  /*7a30*/  BRA `(.L_x_59) ;  /* 0xffffffb400fc7947 */ /* 0x000fea000383ffff */
.L_x_67:
[----:B-1----:R1:W2:Y:S02]  /*7a40*/  SYNCS.PHASECHK.TRANS64.TRYWAIT P1, [R0+URZ+0x130], R5 ;  /* 0x00013005000075a7 */ /* 0x0022a400080211ff */
[----:B--2---:R-:W-:Y:S05]  /*7a50*/  @!P1 NANOSLEEP.SYNCS 0x989680 ;  /* 0x009896800000995d */ /* 0x004fea0003900000 */
[----:B------:R-:W2:Y:S02]  /*7a60*/  @!P1 SYNCS.PHASECHK.TRANS64 P1, [R0+URZ+0x130], R5 ;  /* 0x00013005000095a7 */ /* 0x000ea400080210ff */
[----:B--2---:R-:W-:Y:S05]  /*7a70*/  @!P1 BRA `(.L_x_67) ;  /* 0xfffffffc00f09947 */ /* 0x004fea000383ffff */
[----:B------:R-:W-:Y:S05]  /*7a80*/  BRA `(.L_x_150) ;  /* 0xffffffbc005c7947 */ /* 0x000fea000383ffff */
.L_x_68:
[----:B------:R-:W-:-:S07]  /*7a90*/  MOV R3, UR8 ;  /* 0x0000000800037c02 */ /* 0x000fce0008000f00 */
.L_x_151:
[----:B-1----:R1:W2:Y:S02]  /*7aa0*/  SYNCS.PHASECHK.TRANS64.TRYWAIT P0, [R3+URZ+0x170], R0 ;  /* 0x00017000030075a7 */ /* 0x0022a400080011ff */
[----:B--2---:R-:W-:Y:S05]  /*7ab0*/  @!P0 NANOSLEEP.SYNCS 0x989680 ;  /* 0x009896800000895d */ /* 0x004fea0003900000 */
[----:B------:R-:W2:Y:S02]  /*7ac0*/  @!P0 SYNCS.PHASECHK.TRANS64 P0, [R3+URZ+0x170], R0 ;  /* 0x00017000030085a7 */ /* 0x000ea400080010ff */
[----:B--2---:R-:W-:Y:S05]  /*7ad0*/  @!P0 BRA `(.L_x_151) ;  /* 0xfffffffc00f08947 */ /* 0x004fea000383ffff */
[----:B------:R-:W-:Y:S05]  /*7ae0*/  BRA `(.L_x_152) ;  /* 0xffffffbc00947947 */ /* 0x000fea000383ffff */
.L_x_71:
[----:B------:R-:W-:Y:S07]  /*7af0*/  MOV R0, UR7 ;  /* 0x0000000700007c02 */ /* 0x000fee0008000f00 */
.L_x_153:
[----:B-1----:R1:W2:Y:S02]  /*7b00*/  SYNCS.PHASECHK.TRANS64.TRYWAIT P0, [R0+URZ], R3 ;  /* 0x00000003000075a7 */ /* 0x0022a400080011ff */
[----:B--2---:R-:W-:Y:S05]  /*7b10*/  @!P0 NANOSLEEP.SYNCS 0x989680 ;  /* 0x009896800000895d */ /* 0x004fea0003900000 */
[----:B------:R-:W2:Y:S02]  /*7b20*/  @!P0 SYNCS.PHASECHK.TRANS64 P0, [R0+URZ], R3 ;  /* 0x00000003000085a7 */ /* 0x000ea400080010ff */
[----:B--2---:R-:W-:Y:S05]  /*7b30*/  @!P0 BRA `(.L_x_153) ;  /* 0xfffffffc00f08947 */ /* 0x004fea000383ffff */
[----:B------:R-:W-:Y:S05]  /*7b40*/  BRA `(.L_x_70) ;  /* 0xffffffbc00b07947 */ /* 0x000fea000383ffff */
.L_x_74:
[----:B------:R-:W-:-:S07]  /*7b50*/  MOV R0, UR5 ;  /* 0x0000000500007c02 */ /* 0x000fce0008000f00 */
.L_x_154:
[----:B--2---:R2:W3:Y:S02]  /*7b60*/  SYNCS.PHASECHK.TRANS64.TRYWAIT P0, [R0+URZ], R3 ;  /* 0x00000003000075a7 */ /* 0x0044e400080011ff */
[----:B---3--:R-:W-:Y:S05]  /*7b70*/  @!P0 NANOSLEEP.SYNCS 0x989680 ;  /* 0x009896800000895d */ /* 0x008fea0003900000 */
[----:B------:R-:W3:Y:S02]  /*7b80*/  @!P0 SYNCS.PHASECHK.TRANS64 P0, [R0+URZ], R3 ;  /* 0x00000003000085a7 */ /* 0x000ee400080010ff */
[----:B---3--:R-:W-:Y:S05]  /*7b90*/  @!P0 BRA `(.L_x_154) ;  /* 0xfffffffc00f08947 */ /* 0x008fea000383ffff */
[----:B------:R-:W-:Y:S05]  /*7ba0*/  BRA `(.L_x_155) ;  /* 0xffffffc000647947 */ /* 0x000fea000383ffff */
.L_x_75:
[----:B------:R-:W-:-:S07]  /*7bb0*/  MOV R0, UR5 ;  /* 0x0000000500007c02 */ /* 0x000fce0008000f00 */
.L_x_156:
[----:B-1----:R1:W2:Y:S02]  /*7bc0*/  SYNCS.PHASECHK.TRANS64.TRYWAIT P0, [R0+URZ], R3 ;  /* 0x00000003000075a7 */ /* 0x0022a400080011ff */
[----:B--2---:R-:W-:Y:S05]  /*7bd0*/  @!P0 NANOSLEEP.SYNCS 0x989680 ;  /* 0x009896800000895d */ /* 0x004fea0003900000 */
[----:B------:R-:W2:Y:S02]  /*7be0*/  @!P0 SYNCS.PHASECHK.TRANS64 P0, [R0+URZ], R3 ;  /* 0x00000003000085a7 */ /* 0x000ea400080010ff */
[----:B--2---:R-:W-:Y:S05]  /*7bf0*/  @!P0 BRA `(.L_x_156) ;  /* 0xfffffffc00f08947 */ /* 0x004fea000383ffff */
[----:B------:R-:W-:Y:S05]  /*7c00*/  BRA `(.L_x_157) ;  /* 0xffffffc000707947 */ /* 0x000fea000383ffff */
.L_x_76:
[----:B------:R-:W-:-:S07]  /*7c10*/  MOV R0, UR5 ;  /* 0x0000000500007c02 */ /* 0x000fce0008000f00 */
.L_x_158:
[----:B-1----:R1:W2:Y:S02]  /*7c20*/  SYNCS.PHASECHK.TRANS64.TRYWAIT P0, [R0+URZ], R3 ;  /* 0x00000003000075a7 */ /* 0x0022a400080011ff */
[----:B--2---:R-:W-:Y:S05]  /*7c30*/  @!P0 NANOSLEEP.SYNCS 0x989680 ;  /* 0x009896800000895d */ /* 0x004fea0003900000 */
[----:B------:R-:W2:Y:S02]  /*7c40*/  @!P0 SYNCS.PHASECHK.TRANS64 P0, [R0+URZ], R3 ;  /* 0x00000003000085a7 */ /* 0x000ea400080010ff */
[----:B--2---:R-:W-:Y:S05]  /*7c50*/  @!P0 BRA `(.L_x_158) ;  /* 0xfffffffc00f08947 */ /* 0x004fea000383ffff */
[----:B------:R-:W-:Y:S05]  /*7c60*/  BRA `(.L_x_159) ;  /* 0xffffffc0007c7947 */ /* 0x000fea000383ffff */
.L_x_77:
[----:B------:R-:W-:-:S07]  /*7c70*/  MOV R0, UR7 ;  /* 0x0000000700007c02 */ /* 0x000fce0008000f00 */
.L_x_160:
[----:B-1----:R1:W2:Y:S02]  /*7c80*/  SYNCS.PHASECHK.TRANS64.TRYWAIT P0, [R0+URZ], R3 ;  /* 0x00000003000075a7 */ /* 0x0022a400080011ff */
[----:B--2---:R-:W-:Y:S05]  /*7c90*/  @!P0 NANOSLEEP.SYNCS 0x989680 ;  /* 0x009896800000895d */ /* 0x004fea0003900000 */
[----:B------:R-:W2:Y:S02]  /*7ca0*/  @!P0 SYNCS.PHASECHK.TRANS64 P0, [R0+URZ], R3 ;  /* 0x00000003000085a7 */ /* 0x000ea400080010ff */
[----:B--2---:R-:W-:Y:S05]  /*7cb0*/  @!P0 BRA `(.L_x_160) ;  /* 0xfffffffc00f08947 */ /* 0x004fea000383ffff */
[----:B------:R-:W-:Y:S05]  /*7cc0*/  BRA `(.L_x_161) ;  /* 0xffffffc000887947 */ /* 0x000fea000383ffff */
.L_x_82:
[----:B---3--:R3:W1:Y:S02]  /*7cd0*/  SYNCS.PHASECHK.TRANS64.TRYWAIT P0, [R0+URZ+0x130], R3 ;  /* 0x00013003000075a7 */ /* 0x00866400080011ff */
[----:B-1----:R-:W-:Y:S05]  /*7ce0*/  @!P0 NANOSLEEP.SYNCS 0x989680 ;  /* 0x009896800000895d */ /* 0x002fea0003900000 */
[----:B------:R-:W1:Y:S02]  /*7cf0*/  @!P0 SYNCS.PHASECHK.TRANS64 P0, [R0+URZ+0x130], R3 ;  /* 0x00013003000085a7 */ /* 0x000e6400080010ff */
[----:B-1----:R-:W-:Y:S05]  /*7d00*/  @!P0 BRA `(.L_x_82) ;  /* 0xfffffffc00f08947 */ /* 0x002fea000383ffff */
[----:B------:R-:W-:Y:S05]  /*7d10*/  BRA `(.L_x_162) ;  /* 0xffffffc400847947 */ /* 0x000fea000383ffff */
.L_x_85:
[----:B------:R-:W-:Y:S07]  /*7d20*/  MOV R0, UR6 ;  /* 0x0000000600007c02 */ /* 0x000fee0008000f00 */
.L_x_163:
[----:B-1----:R1:W3:Y:S02]  /*7d30*/  SYNCS.PHASECHK.TRANS64.TRYWAIT P0, [R0+URZ+0x128], R3 ;  /* 0x00012803000075a7 */ /* 0x0022e400080011ff */
[----:B---3--:R-:W-:Y:S05]  /*7d40*/  @!P0 NANOSLEEP.SYNCS 0x989680 ;  /* 0x009896800000895d */ /* 0x008fea0003900000 */
[----:B------:R-:W3:Y:S02]  /*7d50*/  @!P0 SYNCS.PHASECHK.TRANS64 P0, [R0+URZ+0x128], R3 ;  /* 0x00012803000085a7 */ /* 0x000ee400080010ff */
[----:B---3--:R-:W-:Y:S05]  /*7d60*/  @!P0 BRA `(.L_x_163) ;  /* 0xfffffffc00f08947 */ /* 0x008fea000383ffff */
[----:B------:R-:W-:Y:S05]  /*7d70*/  BRA `(.L_x_84) ;  /* 0xffffffc800707947 */ /* 0x000fea000383ffff */
.L_x_88:
[----:B------:R-:W-:Y:S07]  /*7d80*/  MOV R3, UR6 ;  /* 0x0000000600037c02 */ /* 0x000fee0008000f00 */
.L_x_164:
[----:B-1----:R1:W2:Y:S02]  /*7d90*/  SYNCS.PHASECHK.TRANS64.TRYWAIT P2, [R3+URZ+0x118], R26 ;  /* 0x0001181a030075a7 */ /* 0x0022a400080411ff */
[----:B--2---:R-:W-:Y:S05]  /*7da0*/  @!P2 NANOSLEEP.SYNCS 0x989680 ;  /* 0x009896800000a95d */ /* 0x004fea0003900000 */
[----:B------:R-:W2:Y:S02]  /*7db0*/  @!P2 SYNCS.PHASECHK.TRANS64 P2, [R3+URZ+0x118], R26 ;  /* 0x0001181a0300a5a7 */ /* 0x000ea400080410ff */
[----:B--2---:R-:W-:Y:S05]  /*7dc0*/  @!P2 BRA `(.L_x_164) ;  /* 0xfffffffc00f0a947 */ /* 0x004fea000383ffff */
[----:B------:R-:W-:Y:S05]  /*7dd0*/  BRA `(.L_x_165) ;  /* 0xffffffcc00047947 */ /* 0x000fea000383ffff */
.L_x_91:
[----:B--2---:R2:W4:Y:S02]  /*7de0*/  SYNCS.PHASECHK.TRANS64.TRYWAIT P0, [R0+URZ+0x130], R3 ;  /* 0x00013003000075a7 */ /* 0x00452400080011ff */
[----:B----4-:R-:W-:Y:S05]  /*7df0*/  @!P0 NANOSLEEP.SYNCS 0x989680 ;  /* 0x009896800000895d */ /* 0x010fea0003900000 */
[----:B------:R-:W4:Y:S02]  /*7e00*/  @!P0 SYNCS.PHASECHK.TRANS64 P0, [R0+URZ+0x130], R3 ;  /* 0x00013003000085a7 */ /* 0x000f2400080010ff */
[----:B----4-:R-:W-:Y:S05]  /*7e10*/  @!P0 BRA `(.L_x_91) ;  /* 0xfffffffc00f08947 */ /* 0x010fea000383ffff */
[----:B------:R-:W-:Y:S05]  /*7e20*/  BRA `(.L_x_166) ;  /* 0xffffffd000547947 */ /* 0x000fea000383ffff */
.L_x_102:
[----:B-1----:R-:W-:Y:S04]  /*7e30*/  MOV R0, UR43 ;  /* 0x0000002b00007c02 */ /* 0x002fe80008000f00 */
[----:B------:R1:W2:Y:S03]  /*7e40*/  SYNCS.PHASECHK.TRANS64.TRYWAIT P1, [R0+URZ+0x110], R3 ;  /* 0x00011003000075a7 */ /* 0x0002a600080211ff */
[----:B--2---:R-:W-:Y:S05]  /*7e50*/  @!P1 NANOSLEEP.SYNCS 0x989680 ;  /* 0x009896800000995d */ /* 0x004fea0003900000 */
[----:B------:R-:W2:Y:S02]  /*7e60*/  @!P1 SYNCS.PHASECHK.TRANS64 P1, [R0+URZ+0x110], R3 ;  /* 0x00011003000095a7 */ /* 0x000ea400080210ff */
[----:B--2---:R-:W-:Y:S05]  /*7e70*/  @!P1 BRA `(.L_x_102) ;  /* 0xfffffffc00ec9947 */ /* 0x004fea000383ffff */
[----:B------:R-:W-:Y:S05]  /*7e80*/  BRA `(.L_x_101) ;  /* 0xffffffdc00507947 */ /* 0x000fea000383ffff */
.L_x_104:
[----:B------:R1:W1:Y:S02]  /*7e90*/  SYNCS.PHASECHK.TRANS64.TRYWAIT P1, [R156+URZ+0x150], R5 ;  /* 0x000150059c0075a7 */ /* 0x00026400080211ff */
[----:B-1----:R-:W-:Y:S05]  /*7ea0*/  @!P1 NANOSLEEP.SYNCS 0x989680 ;  /* 0x009896800000995d */ /* 0x002fea0003900000 */
[----:B------:R-:W1:Y:S02]  /*7eb0*/  @!P1 SYNCS.PHASECHK.TRANS64 P1, [R156+URZ+0x150], R5 ;  /* 0x000150059c0095a7 */ /* 0x000e6400080210ff */
[----:B-1----:R-:W-:Y:S05]  /*7ec0*/  @!P1 BRA `(.L_x_104) ;  /* 0xfffffffc00f09947 */ /* 0x002fea000383ffff */
[----:B------:R-:W-:Y:S05]  /*7ed0*/  BRA `(.L_x_103) ;  /* 0xffffffdc00947947 */ /* 0x000fea000383ffff */
        .weak           $__internal_0_$__cuda_sm10x_tcgen05_guardrail_trap_col_being_dealloced_not_returned_by_alloc
        .type           $__internal_0_$__cuda_sm10x_tcgen05_guardrail_trap_col_being_dealloced_not_returned_by_alloc,@function
        .size           $__internal_0_$__cuda_sm10x_tcgen05_guardrail_trap_col_being_dealloced_not_returned_by_alloc,($__internal_1_$__cuda_sm10x_tcgen05_guardrail_trap_phase_invalid_during_alloc - $__internal_0_$__cuda_sm10x_tcgen05_guardrail_trap_col_being_dealloced_not_returned_by_alloc)
$__internal_0_$__cuda_sm10x_tcgen05_guardrail_trap_col_being_dealloced_not_returned_by_alloc:
[----:B------:R-:W-:Y:S05]  /*7ee0*/  BPT.TRAP 0x1 ;  /* 0x000000040000795c */ /* 0x000fea0000300000 */
[----:B------:R-:W-:-:S04]  /*7ef0*/  HFMA2 R3, -RZ, RZ, 0, 0 ;  /* 0x00000000ff037431 */ /* 0x000fc800000001ff */
[----:B------:R-:W-:Y:S05]  /*7f00*/  RET.REL.NODEC R2 `(_ZN7cutlass13device_kernelINS_4gemm6kernel13GemmUniversalIN4cute5tupleIJiiiiEEENS1_10collective13CollectiveMmaINS1_35MainloopSm100TmaUmmaWarpSpecializedILi17ELi2ELi4ENS5_IJNS4_1CILi1EEESB_SB_EEEEENS5_IJNSA_ILi128EEENSA_ILi64EEESF_EEENS_12float_e4m3_tENS5_IJlSB_lEEESH_SI_NS4_8TiledMMAINS4_8MMA_AtomIJNS4_10MMA_TraitsINS4_19SM100_MMA_F8F6F4_SSEJSH_SH_fSE_SF_NS4_17integral_constantINS4_4UMMA5MajorELSP_0EEESQ_NSN_INSO_7ScaleInELSR_0EEESS_EEEEEENS4_6LayoutISC_NS5_IJNSA_ILi0EEESW_SW_EEEEENS5_IJNS4_10UnderscoreESZ_SZ_EEEEENS4_13SM90_TMA_LOADENS4_14ComposedLayoutINS4_7SwizzleILi2ELi4ELi3EEENS4_18smem_ptr_flag_bitsILi8EEENSV_INS5_IJNSA_ILi8EEESF_EEENS5_IJSF_SB_EEEEEEEvNS4_8identityES12_S1C_vS1D_EENS_8epilogue10collective18CollectiveEpilogueINS1F_23Sm100TmaWarpSpecializedILi1ELi1ELi64ELb0ELb0EEEJSG_NS5_IJNSV_ISE_SB_EENSV_ISF_SB_EEEEESH_SI_SH_SI_NS1F_6fusion15FusionCallbacksIS1J_NS1N_17LinearCombinationISH_fSH_fLNS_15FloatRoundStyleE2EEESG_S1M_JEEENS4_5SM1004TMEM4LOAD26SM100_TMEM_LOAD_32dp32b64xES12_S1C_NS4_39AutoVectorizingCopyWithAssumedAlignmentILi128EEENS4_14SM90_TMA_STOREES1C_S1Y_S1Y_EEEvvEEEEvNT_6ParamsE) ;  /* 0xffffff80023c7950 */ /* 0x000fea0003c3ffff */
        .weak           $__internal_1_$__cuda_sm10x_tcgen05_guardrail_trap_phase_invalid_during_alloc
        .type           $__internal_1_$__cuda_sm10x_tcgen05_guardrail_trap_phase_invalid_during_alloc,@function
        .size           $__internal_1_$__cuda_sm10x_tcgen05_guardrail_trap_phase_invalid_during_alloc,($__internal_2_$__cuda_sm10x_tcgen05_guardrail_trap_unallocated_columns_being_dealloced - $__internal_1_$__cuda_sm10x_tcgen05_guardrail_trap_phase_invalid_during_alloc)
$__internal_1_$__cuda_sm10x_tcgen05_guardrail_trap_phase_invalid_during_alloc:
[----:B------:R-:W-:Y:S05]  /*7f10*/  BPT.TRAP 0x1 ;  /* 0x000000040000795c */ /* 0x000fea0000300000 */
[----:B------:R-:W-:-:S04]  /*7f20*/  MOV R3, 0x0 ;  /* 0x0000000000037802 */ /* 0x000fc80000000f00 */
[----:B------:R-:W-:Y:S05]  /*7f30*/  RET.REL.NODEC R2 `(_ZN7cutlass13device_kernelINS_4gemm6kernel13GemmUniversalIN4cute5tupleIJiiiiEEENS1_10collective13CollectiveMmaINS1_35MainloopSm100TmaUmmaWarpSpecializedILi17ELi2ELi4ENS5_IJNS4_1CILi1EEESB_SB_EEEEENS5_IJNSA_ILi128EEENSA_ILi64EEESF_EEENS_12float_e4m3_tENS5_IJlSB_lEEESH_SI_NS4_8TiledMMAINS4_8MMA_AtomIJNS4_10MMA_TraitsINS4_19SM100_MMA_F8F6F4_SSEJSH_SH_fSE_SF_NS4_17integral_constantINS4_4UMMA5MajorELSP_0EEESQ_NSN_INSO_7ScaleInELSR_0EEESS_EEEEEENS4_6LayoutISC_NS5_IJNSA_ILi0EEESW_SW_EEEEENS5_IJNS4_10UnderscoreESZ_SZ_EEEEENS4_13SM90_TMA_LOADENS4_14ComposedLayoutINS4_7SwizzleILi2ELi4ELi3EEENS4_18smem_ptr_flag_bitsILi8EEENSV_INS5_IJNSA_ILi8EEESF_EEENS5_IJSF_SB_EEEEEEEvNS4_8identityES12_S1C_vS1D_EENS_8epilogue10collective18CollectiveEpilogueINS1F_23Sm100TmaWarpSpecializedILi1ELi1ELi64ELb0ELb0EEEJSG_NS5_IJNSV_ISE_SB_EENSV_ISF_SB_EEEEESH_SI_SH_SI_NS1F_6fusion15FusionCallbacksIS1J_NS1N_17LinearCombinationISH_fSH_fLNS_15FloatRoundStyleE2EEESG_S1M_JEEENS4_5SM1004TMEM4LOAD26SM100_TMEM_LOAD_32dp32b64xES12_S1C_NS4_39AutoVectorizingCopyWithAssumedAlignmentILi128EEENS4_14SM90_TMA_STOREES1C_S1Y_S1Y_EEEvvEEEEvNT_6ParamsE) ;  /* 0xffffff8002307950 */ /* 0x000fea0003c3ffff */
        .weak           $__internal_2_$__cuda_sm10x_tcgen05_guardrail_trap_unallocated_columns_being_dealloced
        .type           $__internal_2_$__cuda_sm10x_tcgen05_guardrail_trap_unallocated_columns_being_dealloced,@function
        .size           $__internal_2_$__cuda_sm10x_tcgen05_guardrail_trap_unallocated_columns_being_dealloced,(.L_x_168 - $__internal_2_$__cuda_sm10x_tcgen05_guardrail_trap_unallocated_columns_being_dealloced)
$__internal_2_$__cuda_sm10x_tcgen05_guardrail_trap_unallocated_columns_being_dealloced:
[----:B------:R-:W-:Y:S05]  /*7f40*/  BPT.TRAP 0x1 ;  /* 0x000000040000795c */ /* 0x000fea0000300000 */
[----:B------:R-:W-:-:S04]  /*7f50*/  HFMA2 R3, -RZ, RZ, 0, 0 ;  /* 0x00000000ff037431 */ /* 0x000fc800000001ff */
[----:B------:R-:W-:Y:S05]  /*7f60*/  RET.REL.NODEC R2 `(_ZN7cutlass13device_kernelINS_4gemm6kernel13GemmUniversalIN4cute5tupleIJiiiiEEENS1_10collective13CollectiveMmaINS1_35MainloopSm100TmaUmmaWarpSpecializedILi17ELi2ELi4ENS5_IJNS4_1CILi1EEESB_SB_EEEEENS5_IJNSA_ILi128EEENSA_ILi64EEESF_EEENS_12float_e4m3_tENS5_IJlSB_lEEESH_SI_NS4_8TiledMMAINS4_8MMA_AtomIJNS4_10MMA_TraitsINS4_19SM100_MMA_F8F6F4_SSEJSH_SH_fSE_SF_NS4_17integral_constantINS4_4UMMA5MajorELSP_0EEESQ_NSN_INSO_7ScaleInELSR_0EEESS_EEEEEENS4_6LayoutISC_NS5_IJNSA_ILi0EEESW_SW_EEEEENS5_IJNS4_10UnderscoreESZ_SZ_EEEEENS4_13SM90_TMA_LOADENS4_14ComposedLayoutINS4_7SwizzleILi2ELi4ELi3EEENS4_18smem_ptr_flag_bitsILi8EEENSV_INS5_IJNSA_ILi8EEESF_EEENS5_IJSF_SB_EEEEEEEvNS4_8identityES12_S1C_vS1D_EENS_8epilogue10collective18CollectiveEpilogueINS1F_23Sm100TmaWarpSpecializedILi1ELi1ELi64ELb0ELb0EEEJSG_NS5_IJNSV_ISE_SB_EENSV_ISF_SB_EEEEESH_SI_SH_SI_NS1F_6fusion15FusionCallbacksIS1J_NS1N_17LinearCombinationISH_fSH_fLNS_15FloatRoundStyleE2EEESG_S1M_JEEENS4_5SM1004TMEM4LOAD26SM100_TMEM_LOAD_32dp32b64xES12_S1C_NS4_39AutoVectorizingCopyWithAssumedAlignmentILi128EEENS4_14SM90_TMA_STOREES1C_S1Y_S1Y_EEEvvEEEEvNT_6ParamsE) ;  /* 0xffffff8002247950 */ /* 0x000fea0003c3ffff */
.L_x_167:
[----:B------:R-:W-:-:S00]  /*7f70*/  BRA `(.L_x_167) ;  /* 0xfffffffc00fc7947 */ /* 0x000fc0000383ffff */
[----:B------:R-:W-:-:S00]  /*7f80*/  NOP ;  /* 0x0000000000007918 */ /* 0x000fc00000000000 */
[----:B------:R-:W-:-:S00]  /*7f90*/  NOP ;  /* 0x0000000000007918 */ /* 0x000fc00000000000 */
[----:B------:R-:W-:-:S00]  /*7fa0*/  NOP ;  /* 0x0000000000007918 */ /* 0x000fc00000000000 */
[----:B------:R-:W-:-:S00]  /*7fb0*/  NOP ;  /* 0x0000000000007918 */ /* 0x000fc00000000000 */
[----:B------:R-:W-:-:S00]  /*7fc0*/  NOP ;  /* 0x0000000000007918 */ /* 0x000fc00000000000 */
[----:B------:R-:W-:-:S00]  /*7fd0*/  NOP ;  /* 0x0000000000007918 */ /* 0x000fc00000000000 */
[----:B------:R-:W-:-:S00]  /*7fe0*/  NOP ;  /* 0x0000000000007918 */ /* 0x000fc00000000000 */
[----:B------:R-:W-:-:S00]  /*7ff0*/  NOP ;  /* 0x0000000000007918 */ /* 0x000fc00000000000 */
.L_x_168:


//--------------------- .nv.global.init           --------------------------
	.section	.nv.global.init,"aw",@progbits
.nv.global.init:
	.type		$str$27,@object
	.size		$str$27,($str$28 - $str$27)
$str$27:
        /*0000*/ 	.byte	0x28, 0x61, 0x64, 0x64, 0x72, 0x65, 0x73, 0x73, 0x20, 0x26, 0x20, 0x6d, 0x61, 0x73, 0x6b, 0x29
        /*0010*/ 	.byte	0x20, 0x3d, 0x3d, 0x20, 0x30, 0x00
	.type		$str$28,@object
	.size		$str$28,($str$26 - $str$28)
$str$28:
        /*0016*/ 	.byte	0x2f, 0x74, 0x6d, 0x70, 0x2f, 0x63, 0x75, 0x74, 0x6c, 0x61, 0x73, 0x73, 0x5f, 0x73, 0x77, 0x65
        /*0026*/ 	.byte	0x65, 0x70, 0x5f, 0x73, 0x72, 0x63, 0x2f, 0x69, 0x6e, 0x63, 0x6c, 0x75, 0x64, 0x65, 0x2f, 0x63
        /*0036*/ 	.byte	0x75, 0x74, 0x65, 0x2f, 0x70, 0x6f, 0x69, 0x6e, 0x74, 0x65, 0x72, 0x5f, 0x66, 0x6c, 0x61, 0x67
        /*0046*/ 	.byte	0x67, 0x65, 0x64, 0x2e, 0x68, 0x70, 0x70, 0x00
	.type		$str$26,@object
	.size		$str$26,($str$25 - $str$26)
$str$26:
        /*004e*/ 	.byte	0x2f, 0x74, 0x6d, 0x70, 0x2f, 0x63, 0x75, 0x74, 0x6c, 0x61, 0x73, 0x73, 0x5f, 0x73, 0x77, 0x65
        /*005e*/ 	.byte	0x65, 0x70, 0x5f, 0x73, 0x72, 0x63, 0x2f, 0x69, 0x6e, 0x63, 0x6c, 0x75, 0x64, 0x65, 0x2f, 0x63
        /*006e*/ 	.byte	0x75, 0x74, 0x65, 0x2f, 0x61, 0x74, 0x6f, 0x6d, 0x2f, 0x63, 0x6f, 0x70, 0x79, 0x5f, 0x74, 0x72
        /*007e*/ 	.byte	0x61, 0x69, 0x74, 0x73, 0x5f, 0x73, 0x6d, 0x31, 0x30, 0x30, 0x2e, 0x68, 0x70, 0x70, 0x00
	.type		$str$25,@object
	.size		$str$25,(__unnamed_1 - $str$25)
$str$25:
        /*008d*/ 	.byte	0x28, 0x28, 0x75, 0x69, 0x6e, 0x74, 0x33, 0x32, 0x5f, 0x74, 0x28, 0x74, 0x68, 0x72, 0x65, 0x61
        /*009d*/ 	.byte	0x64, 0x49, 0x64, 0x78, 0x2e, 0x78, 0x29, 0x20, 0x2f, 0x20, 0x33, 0x32, 0x29, 0x20, 0x25, 0x20
        /*00ad*/ 	.byte	0x34, 0x29, 0x20, 0x3d, 0x3d, 0x20, 0x28, 0x28, 0x28, 0x74, 0x6d, 0x65, 0x6d, 0x5f, 0x61, 0x64
        /*00bd*/ 	.byte	0x64, 0x72, 0x20, 0x3e, 0x3e, 0x20, 0x31, 0x36, 0x29, 0x20, 0x2f, 0x20, 0x33, 0x32, 0x29, 0x20
        /*00cd*/ 	.byte	0x25, 0x20, 0x34, 0x29, 0x00
	.type		__unnamed_1,@object
	.size		__unnamed_1,(__unnamed_2 - __unnamed_1)
__unnamed_1:
        /*00d2*/ 	.byte	0x61, 0x75, 0x74, 0x6f, 0x20, 0x63, 0x75, 0x74, 0x65, 0x3a, 0x3a, 0x61, 0x73, 0x5f, 0x70, 0x6f
        /* <DEDUP_REMOVED lines=24> */
        /*0262*/ 	.byte	0x43, 0x3c, 0x38, 0x31, 0x39, 0x32, 0x3e, 0x3e, 0x3e, 0x3e, 0x5d, 0x00
	.type		__unnamed_2,@object
	.size		__unnamed_2,(.L_2 - __unnamed_2)
__unnamed_2:
        /* <DEDUP_REMOVED lines=42> */
        /*050e*/ 	.byte	0x3e, 0x3e, 0x3e, 0x3e, 0x5d, 0x00
.L_2:


//--------------------- .nv.shared._ZN7cutlass13device_kernelINS_4gemm6kernel13GemmUniversalIN4cute5tupleIJiiiiEEENS1_10collective13CollectiveMmaINS1_35MainloopSm100TmaUmmaWarpSpecializedILi17ELi2ELi4ENS5_IJNS4_1CILi1EEESB_SB_EEEEENS5_IJNSA_ILi128EEENSA_ILi64EEESF_EEENS_12float_e4m3_tENS5_IJlSB_lEEESH_SI_NS4_8TiledMMAINS4_8MMA_AtomIJNS4_10MMA_TraitsINS4_19SM100_MMA_F8F6F4_SSEJSH_SH_fSE_SF_NS4_17integral_constantINS4_4UMMA5MajorELSP_0EEESQ_NSN_INSO_7ScaleInELSR_0EEESS_EEEEEENS4_6LayoutISC_NS5_IJNSA_ILi0EEESW_SW_EEEEENS5_IJNS4_10UnderscoreESZ_SZ_EEEEENS4_13SM90_TMA_LOADENS4_14ComposedLayoutINS4_7SwizzleILi2ELi4ELi3EEENS4_18smem_ptr_flag_bitsILi8EEENSV_INS5_IJNSA_ILi8EEESF_EEENS5_IJSF_SB_EEEEEEEvNS4_8identityES12_S1C_vS1D_EENS_8epilogue10collective18CollectiveEpilogueINS1F_23Sm100TmaWarpSpecializedILi1ELi1ELi64ELb0ELb0EEEJSG_NS5_IJNSV_ISE_SB_EENSV_ISF_SB_EEEEESH_SI_SH_SI_NS1F_6fusion15FusionCallbacksIS1J_NS1N_17LinearCombinationISH_fSH_fLNS_15FloatRoundStyleE2EEESG_S1M_JEEENS4_5SM1004TMEM4LOAD26SM100_TMEM_LOAD_32dp32b64xES12_S1C_NS4_39AutoVectorizingCopyWithAssumedAlignmentILi128EEENS4_14SM90_TMA_STOREES1C_S1Y_S1Y_EEEvvEEEEvNT_6ParamsE --------------------------
	.section	.nv.shared._ZN7cutlass13device_kernelINS_4gemm6kernel13GemmUniversalIN4cute5tupleIJiiiiEEENS1_10collective13CollectiveMmaINS1_35MainloopSm100TmaUmmaWarpSpecializedILi17ELi2ELi4ENS5_IJNS4_1CILi1EEESB_SB_EEEEENS5_IJNSA_ILi128EEENSA_ILi64EEESF_EEENS_12float_e4m3_tENS5_IJlSB_lEEESH_SI_NS4_8TiledMMAINS4_8MMA_AtomIJNS4_10MMA_TraitsINS4_19SM100_MMA_F8F6F4_SSEJSH_SH_fSE_SF_NS4_17integral_constantINS4_4UMMA5MajorELSP_0EEESQ_NSN_INSO_7ScaleInELSR_0EEESS_EEEEEENS4_6LayoutISC_NS5_IJNSA_ILi0EEESW_SW_EEEEENS5_IJNS4_10UnderscoreESZ_SZ_EEEEENS4_13SM90_TMA_LOADENS4_14ComposedLayoutINS4_7SwizzleILi2ELi4ELi3EEENS4_18smem_ptr_flag_bitsILi8EEENSV_INS5_IJNSA_ILi8EEESF_EEENS5_IJSF_SB_EEEEEEEvNS4_8identityES12_S1C_vS1D_EENS_8epilogue10collective18CollectiveEpilogueINS1F_23Sm100TmaWarpSpecializedILi1ELi1ELi64ELb0ELb0EEEJSG_NS5_IJNSV_ISE_SB_EENSV_ISF_SB_EEEEESH_SI_SH_SI_NS1F_6fusion15FusionCallbacksIS1J_NS1N_17LinearCombinationISH_fSH_fLNS_15FloatRoundStyleE2EEESG_S1M_JEEENS4_5SM1004TMEM4LOAD26SM100_TMEM_LOAD_32dp32b64xES12_S1C_NS4_39AutoVectorizingCopyWithAssumedAlignmentILi128EEENS4_14SM90_TMA_STOREES1C_S1Y_S1Y_EEEvvEEEEvNT_6ParamsE,"aw",@nobits
	.sectionflags	@""
	.align	16
	.zero		1024


//--------------------- .nv.shared.reserved.0     --------------------------
	.section	.nv.shared.reserved.0,"aw",@nobits
	.weak		__nv_reservedSMEM_offset_0_alias
	.size		__nv_reservedSMEM_offset_0_alias, 0, 64
	.other		__nv_reservedSMEM_offset_0_alias,@"STO_CUDA_RESERVED_SHARED STV_DEFAULT"
__nv_reservedSMEM_offset_0_alias:
	.zero		0
.nv.shared.reserved.0:
	.zero		64
	.weak		__nv_reservedSMEM_tcgen05_partition
	.type		__nv_reservedSMEM_tcgen05_partition,@object
	.size		__nv_reservedSMEM_tcgen05_partition,(.L_0 - __nv_reservedSMEM_tcgen05_partition)
__nv_reservedSMEM_tcgen05_partition:
	.zero		32
.L_0:


//--------------------- .nv.global                --------------------------
	.section	.nv.global,"aw",@nobits
.nv.global:
	.type		_ZN40_INTERNAL_58fa0229_4_k_cu_42c3e44e_314554cute1_E,@object
	.size		_ZN40_INTERNAL_58fa0229_4_k_cu_42c3e44e_314554cute1_E,(_ZN40_INTERNAL_58fa0229_4_k_cu_42c3e44e_314554cuda3std3__45__cpo6cbeginE - _ZN40_INTERNAL_58fa0229_4_k_cu_42c3e44e_314554cute1_E)
_ZN40_INTERNAL_58fa0229_4_k_cu_42c3e44e_314554cute1_E:
	.zero		1
	.type		_ZN40_INTERNAL_58fa0229_4_k_cu_42c3e44e_314554cuda3std3__45__cpo6cbeginE,@object
	.size		_ZN40_INTERNAL_58fa0229_4_k_cu_42c3e44e_314554cuda3std3__45__cpo6cbeginE,(_ZN40_INTERNAL_58fa0229_4_k_cu_42c3e44e_314554cuda3std3__48in_placeE - _ZN40_INTERNAL_58fa0229_4_k_cu_42c3e44e_314554cuda3std3__45__cpo6cbeginE)
_ZN40_INTERNAL_58fa0229_4_k_cu_42c3e44e_314554cuda3std3__45__cpo6cbeginE:
	.zero		1
	.type		_ZN40_INTERNAL_58fa0229_4_k_cu_42c3e44e_314554cuda3std3__48in_placeE,@object
	.size		_ZN40_INTERNAL_58fa0229_4_k_cu_42c3e44e_314554cuda3std3__48in_placeE,(_ZN40_INTERNAL_58fa0229_4_k_cu_42c3e44e_314554cuda3std6ranges3__45__cpo9iter_moveE - _ZN40_INTERNAL_58fa0229_4_k_cu_42c3e44e_314554cuda3std3__48in_placeE)
_ZN40_INTERNAL_58fa0229_4_k_cu_42c3e44e_314554cuda3std3__48in_placeE:
	.zero		1
	.type		_ZN40_INTERNAL_58fa0229_4_k_cu_42c3e44e_314554cuda3std6ranges3__45__cpo9iter_moveE,@object
	.size		_ZN40_INTERNAL_58fa0229_4_k_cu_42c3e44e_314554cuda3std6ranges3__45__cpo9iter_moveE,(_ZN40_INTERNAL_58fa0229_4_k_cu_42c3e44e_314554cuda3std3__45__cpo5beginE - _ZN40_INTERNAL_58fa0229_4_k_cu_42c3e44e_314554cuda3std6ranges3__45__cpo9iter_moveE)
_ZN40_INTERNAL_58fa0229_4_k_cu_42c3e44e_314554cuda3std6ranges3__45__cpo9iter_moveE:
	.zero		1
	.type		_ZN40_INTERNAL_58fa0229_4_k_cu_42c3e44e_314554cuda3std3__45__cpo5beginE,@object
	.size		_ZN40_INTERNAL_58fa0229_4_k_cu_42c3e44e_314554cuda3std3__45__cpo5beginE,(_ZN40_INTERNAL_58fa0229_4_k_cu_42c3e44e_314554cuda3std3__442_GLOBAL__N__58fa0229_4_k_cu_42c3e44e_314556ignoreE - _ZN40_INTERNAL_58fa0229_4_k_cu_42c3e44e_314554cuda3std3__45__cpo5beginE)
_ZN40_INTERNAL_58fa0229_4_k_cu_42c3e44e_314554cuda3std3__45__cpo5beginE:
	.zero		1
	.type		_ZN40_INTERNAL_58fa0229_4_k_cu_42c3e44e_314554cuda3std3__442_GLOBAL__N__58fa0229_4_k_cu_42c3e44e_314556ignoreE,@object
	.size		_ZN40_INTERNAL_58fa0229_4_k_cu_42c3e44e_314554cuda3std3__442_GLOBAL__N__58fa0229_4_k_cu_42c3e44e_314556ignoreE,(_ZN40_INTERNAL_58fa0229_4_k_cu_42c3e44e_314554cute7productE - _ZN40_INTERNAL_58fa0229_4_k_cu_42c3e44e_314554cuda3std3__442_GLOBAL__N__58fa0229_4_k_cu_42c3e44e_314556ignoreE)
_ZN40_INTERNAL_58fa0229_4_k_cu_42c3e44e_314554cuda3std3__442_GLOBAL__N__58fa0229_4_k_cu_42c3e44e_314556ignoreE:
	.zero		1
	.type		_ZN40_INTERNAL_58fa0229_4_k_cu_42c3e44e_314554cute7productE,@object
	.size		_ZN40_INTERNAL_58fa0229_4_k_cu_42c3e44e_314554cute7productE,(_ZN40_INTERNAL_58fa0229_4_k_cu_42c3e44e_314554cuda3std3__45__cpo3endE - _ZN40_INTERNAL_58fa0229_4_k_cu_42c3e44e_314554cute7productE)
_ZN40_INTERNAL_58fa0229_4_k_cu_42c3e44e_314554cute7productE:
	.zero		1
	.type		_ZN40_INTERNAL_58fa0229_4_k_cu_42c3e44e_314554cuda3std3__45__cpo3endE,@object
	.size		_ZN40_INTERNAL_58fa0229_4_k_cu_42c3e44e_314554cuda3std3__45__cpo3endE,(_ZN40_INTERNAL_58fa0229_4_k_cu_42c3e44e_314554cuda3std3__419piecewise_constructE - _ZN40_INTERNAL_58fa0229_4_k_cu_42c3e44e_314554cuda3std3__45__cpo3endE)
_ZN40_INTERNAL_58fa0229_4_k_cu_42c3e44e_314554cuda3std3__45__cpo3endE:
	.zero		1
	.type		_ZN40_INTERNAL_58fa0229_4_k_cu_42c3e44e_314554cuda3std3__419piecewise_constructE,@object
	.size		_ZN40_INTERNAL_58fa0229_4_k_cu_42c3e44e_314554cuda3std3__419piecewise_constructE,(_ZN40_INTERNAL_58fa0229_4_k_cu_42c3e44e_314554cuda3std3__45__cpo4cendE - _ZN40_INTERNAL_58fa0229_4_k_cu_42c3e44e_314554cuda3std3__419piecewise_constructE)
_ZN40_INTERNAL_58fa0229_4_k_cu_42c3e44e_314554cuda3std3__419piecewise_constructE:
	.zero		1
	.type		_ZN40_INTERNAL_58fa0229_4_k_cu_42c3e44e_314554cuda3std3__45__cpo4cendE,@object
	.size		_ZN40_INTERNAL_58fa0229_4_k_cu_42c3e44e_314554cuda3std3__45__cpo4cendE,(_ZN40_INTERNAL_58fa0229_4_k_cu_42c3e44e_314554cuda3std6ranges3__45__cpo4swapE - _ZN40_INTERNAL_58fa0229_4_k_cu_42c3e44e_314554cuda3std3__45__cpo4cendE)
_ZN40_INTERNAL_58fa0229_4_k_cu_42c3e44e_314554cuda3std3__45__cpo4cendE:
	.zero		1
	.type		_ZN40_INTERNAL_58fa0229_4_k_cu_42c3e44e_314554cuda3std6ranges3__45__cpo4swapE,@object
	.size		_ZN40_INTERNAL_58fa0229_4_k_cu_42c3e44e_314554cuda3std6ranges3__45__cpo4swapE,(.L_10 - _ZN40_INTERNAL_58fa0229_4_k_cu_42c3e44e_314554cuda3std6ranges3__45__cpo4swapE)
_ZN40_INTERNAL_58fa0229_4_k_cu_42c3e44e_314554cuda3std6ranges3__45__cpo4swapE:
	.zero		1
.L_10:


//--------------------- .nv.constant0._ZN7cutlass13device_kernelINS_4gemm6kernel13GemmUniversalIN4cute5tupleIJiiiiEEENS1_10collective13CollectiveMmaINS1_35MainloopSm100TmaUmmaWarpSpecializedILi17ELi2ELi4ENS5_IJNS4_1CILi1EEESB_SB_EEEEENS5_IJNSA_ILi128EEENSA_ILi64EEESF_EEENS_12float_e4m3_tENS5_IJlSB_lEEESH_SI_NS4_8TiledMMAINS4_8MMA_AtomIJNS4_10MMA_TraitsINS4_19SM100_MMA_F8F6F4_SSEJSH_SH_fSE_SF_NS4_17integral_constantINS4_4UMMA5MajorELSP_0EEESQ_NSN_INSO_7ScaleInELSR_0EEESS_EEEEEENS4_6LayoutISC_NS5_IJNSA_ILi0EEESW_SW_EEEEENS5_IJNS4_10UnderscoreESZ_SZ_EEEEENS4_13SM90_TMA_LOADENS4_14ComposedLayoutINS4_7SwizzleILi2ELi4ELi3EEENS4_18smem_ptr_flag_bitsILi8EEENSV_INS5_IJNSA_ILi8EEESF_EEENS5_IJSF_SB_EEEEEEEvNS4_8identityES12_S1C_vS1D_EENS_8epilogue10collective18CollectiveEpilogueINS1F_23Sm100TmaWarpSpecializedILi1ELi1ELi64ELb0ELb0EEEJSG_NS5_IJNSV_ISE_SB_EENSV_ISF_SB_EEEEESH_SI_SH_SI_NS1F_6fusion15FusionCallbacksIS1J_NS1N_17LinearCombinationISH_fSH_fLNS_15FloatRoundStyleE2EEESG_S1M_JEEENS4_5SM1004TMEM4LOAD26SM100_TMEM_LOAD_32dp32b64xES12_S1C_NS4_39AutoVectorizingCopyWithAssumedAlignmentILi128EEENS4_14SM90_TMA_STOREES1C_S1Y_S1Y_EEEvvEEEEvNT_6ParamsE --------------------------
	.section	.nv.constant0._ZN7cutlass13device_kernelINS_4gemm6kernel13GemmUniversalIN4cute5tupleIJiiiiEEENS1_10collective13CollectiveMmaINS1_35MainloopSm100TmaUmmaWarpSpecializedILi17ELi2ELi4ENS5_IJNS4_1CILi1EEESB_SB_EEEEENS5_IJNSA_ILi128EEENSA_ILi64EEESF_EEENS_12float_e4m3_tENS5_IJlSB_lEEESH_SI_NS4_8TiledMMAINS4_8MMA_AtomIJNS4_10MMA_TraitsINS4_19SM100_MMA_F8F6F4_SSEJSH_SH_fSE_SF_NS4_17integral_constantINS4_4UMMA5MajorELSP_0EEESQ_NSN_INSO_7ScaleInELSR_0EEESS_EEEEEENS4_6LayoutISC_NS5_IJNSA_ILi0EEESW_SW_EEEEENS5_IJNS4_10UnderscoreESZ_SZ_EEEEENS4_13SM90_TMA_LOADENS4_14ComposedLayoutINS4_7SwizzleILi2ELi4ELi3EEENS4_18smem_ptr_flag_bitsILi8EEENSV_INS5_IJNSA_ILi8EEESF_EEENS5_IJSF_SB_EEEEEEEvNS4_8identityES12_S1C_vS1D_EENS_8epilogue10collective18CollectiveEpilogueINS1F_23Sm100TmaWarpSpecializedILi1ELi1ELi64ELb0ELb0EEEJSG_NS5_IJNSV_ISE_SB_EENSV_ISF_SB_EEEEESH_SI_SH_SI_NS1F_6fusion15FusionCallbacksIS1J_NS1N_17LinearCombinationISH_fSH_fLNS_15FloatRoundStyleE2EEESG_S1M_JEEENS4_5SM1004TMEM4LOAD26SM100_TMEM_LOAD_32dp32b64xES12_S1C_NS4_39AutoVectorizingCopyWithAssumedAlignmentILi128EEENS4_14SM90_TMA_STOREES1C_S1Y_S1Y_EEEvvEEEEvNT_6ParamsE,"a",@progbits
	.sectionflags	@""
	.align	4
.nv.constant0._ZN7cutlass13device_kernelINS_4gemm6kernel13GemmUniversalIN4cute5tupleIJiiiiEEENS1_10collective13CollectiveMmaINS1_35MainloopSm100TmaUmmaWarpSpecializedILi17ELi2ELi4ENS5_IJNS4_1CILi1EEESB_SB_EEEEENS5_IJNSA_ILi128EEENSA_ILi64EEESF_EEENS_12float_e4m3_tENS5_IJlSB_lEEESH_SI_NS4_8TiledMMAINS4_8MMA_AtomIJNS4_10MMA_TraitsINS4_19SM100_MMA_F8F6F4_SSEJSH_SH_fSE_SF_NS4_17integral_constantINS4_4UMMA5MajorELSP_0EEESQ_NSN_INSO_7ScaleInELSR_0EEESS_EEEEEENS4_6LayoutISC_NS5_IJNSA_ILi0EEESW_SW_EEEEENS5_IJNS4_10UnderscoreESZ_SZ_EEEEENS4_13SM90_TMA_LOADENS4_14ComposedLayoutINS4_7SwizzleILi2ELi4ELi3EEENS4_18smem_ptr_flag_bitsILi8EEENSV_INS5_IJNSA_ILi8EEESF_EEENS5_IJSF_SB_EEEEEEEvNS4_8identityES12_S1C_vS1D_EENS_8epilogue10collective18CollectiveEpilogueINS1F_23Sm100TmaWarpSpecializedILi1ELi1ELi64ELb0ELb0EEEJSG_NS5_IJNSV_ISE_SB_EENSV_ISF_SB_EEEEESH_SI_SH_SI_NS1F_6fusion15FusionCallbacksIS1J_NS1N_17LinearCombinationISH_fSH_fLNS_15FloatRoundStyleE2EEESG_S1M_JEEENS4_5SM1004TMEM4LOAD26SM100_TMEM_LOAD_32dp32b64xES12_S1C_NS4_39AutoVectorizingCopyWithAssumedAlignmentILi128EEENS4_14SM90_TMA_STOREES1C_S1Y_S1Y_EEEvvEEEEvNT_6ParamsE:
	.zero		2944


//--------------------- SYMBOLS --------------------------

	.type		.nv.reservedSmem.offset0,@object
	.size		.nv.reservedSmem.offset0,0x4
	.type		.nv.reservedSmem.cap,@object
	.size		.nv.reservedSmem.cap,0x4
	.type		__assertfail,@function
